	.target	sm_80

	.elftype	@"ET_EXEC"


//--------------------- .note.nv.tkinfo           --------------------------
	.section	.note.nv.tkinfo,"",@"SHT_NOTE"
	.sectionflags	@"SHF_NOTE_NV_TKINFO"
	.tkinfo
        /*0018*/ 	.word	0x00000002
        /*0030*/ 	.string	""
        /*0030*/ 	.string	"ptxas"
        /*0030*/ 	.string	"Cuda compilation tools, release 13.0, V13.0.88"
        /*0030*/ 	.string	"Build cuda_13.0.r13.0/compiler.36424714_0"
        /*0030*/ 	.string	"-v  -suppress-debug-info  -lineinfo  -arch sm_80 "



//--------------------- .note.nv.cuinfo           --------------------------
	.section	.note.nv.cuinfo,"",@"SHT_NOTE"
	.sectionflags	@"SHF_NOTE_NV_CUINFO"
        /*0018*/ 	.short	0x0002
        /*001a*/ 	.short	0x0050
        /*001c*/ 	.short	0x0082
	.zero		2


//--------------------- .nv.info                  --------------------------
	.section	.nv.info,"",@"SHT_CUDA_INFO"
	.align	4


	//----- nvinfo : EIATTR_REGCOUNT
	.align		4
        /*0000*/ 	.byte	0x04, 0x2f
        /*0002*/ 	.short	(.L_2 - .L_1)
	.align		4
.L_1:
        /*0004*/ 	.word	index@(attn_fwd)
        /*0008*/ 	.word	0x00000074


	//----- nvinfo : EIATTR_FRAME_SIZE
	.align		4
.L_2:
        /*000c*/ 	.byte	0x04, 0x11
        /*000e*/ 	.short	(.L_4 - .L_3)
	.align		4
.L_3:
        /*0010*/ 	.word	index@(attn_fwd)
        /*0014*/ 	.word	0x00000000


	//----- nvinfo : EIATTR_MIN_STACK_SIZE
	.align		4
.L_4:
        /*0018*/ 	.byte	0x04, 0x12
        /*001a*/ 	.short	(.L_6 - .L_5)
	.align		4
.L_5:
        /*001c*/ 	.word	index@(attn_fwd)
        /*0020*/ 	.word	0x00000000
.L_6:


//--------------------- .nv.info.attn_fwd         --------------------------
	.section	.nv.info.attn_fwd,"",@"SHT_CUDA_INFO"
	.sectionflags	@""
	.align	4


	//----- nvinfo : EIATTR_CUDA_API_VERSION
	.align		4
        /*0000*/ 	.byte	0x04, 0x37
        /*0002*/ 	.short	(.L_8 - .L_7)
.L_7:
        /*0004*/ 	.word	0x00000082


	//----- nvinfo : EIATTR_SW2861232_WAR
	.align		4
.L_8:
        /*0008*/ 	.byte	0x01, 0x35
	.zero		2


	//----- nvinfo : EIATTR_PARAM_CBANK
	.align		4
        /*000c*/ 	.byte	0x04, 0x0a
        /*000e*/ 	.short	(.L_10 - .L_9)
	.align		4
.L_9:
        /*0010*/ 	.word	index@(.nv.constant0.attn_fwd)
        /*0014*/ 	.short	0x0160
        /*0016*/ 	.short	0x0088


	//----- nvinfo : EIATTR_CBANK_PARAM_SIZE
	.align		4
.L_10:
        /*0018*/ 	.byte	0x03, 0x19
        /*001a*/ 	.short	0x0088


	//----- nvinfo : EIATTR_KPARAM_INFO
	.align		4
        /*001c*/ 	.byte	0x04, 0x17
        /*001e*/ 	.short	(.L_12 - .L_11)
.L_11:
        /*0020*/ 	.word	0x00000000
        /*0024*/ 	.short	0x0019
        /*0026*/ 	.short	0x0080
        /*0028*/ 	.byte	0x00, 0xf4, 0x21, 0x00


	//----- nvinfo : EIATTR_KPARAM_INFO
	.align		4
.L_12:
        /*002c*/ 	.byte	0x04, 0x17
        /*002e*/ 	.short	(.L_14 - .L_13)
.L_13:
        /*0030*/ 	.word	0x00000000
        /*0034*/ 	.short	0x0018
        /*0036*/ 	.short	0x0078
        /*0038*/ 	.byte	0x00, 0xf4, 0x21, 0x00


	//----- nvinfo : EIATTR_KPARAM_INFO
	.align		4
.L_14:
        /*003c*/ 	.byte	0x04, 0x17
        /*003e*/ 	.short	(.L_16 - .L_15)
.L_15:
        /*0040*/ 	.word	0x00000000
        /*0044*/ 	.short	0x0017
        /*0046*/ 	.short	0x0070
        /*0048*/ 	.byte	0x00, 0xf0, 0x11, 0x00


	//----- nvinfo : EIATTR_KPARAM_INFO
	.align		4
.L_16:
        /*004c*/ 	.byte	0x04, 0x17
        /*004e*/ 	.short	(.L_18 - .L_17)
.L_17:
        /*0050*/ 	.word	0x00000000
        /*0054*/ 	.short	0x0016
        /*0056*/ 	.short	0x006c
        /*0058*/ 	.byte	0x00, 0xf0, 0x11, 0x00


	//----- nvinfo : EIATTR_KPARAM_INFO
	.align		4
.L_18:
        /*005c*/ 	.byte	0x04, 0x17
        /*005e*/ 	.short	(.L_20 - .L_19)
.L_19:
        /*0060*/ 	.word	0x00000000
        /*0064*/ 	.short	0x0015
        /*0066*/ 	.short	0x0068
        /*0068*/ 	.byte	0x00, 0xf0, 0x11, 0x00


	//----- nvinfo : EIATTR_KPARAM_INFO
	.align		4
.L_20:
        /*006c*/ 	.byte	0x04, 0x17
        /*006e*/ 	.short	(.L_22 - .L_21)
.L_21:
        /*0070*/ 	.word	0x00000000
        /*0074*/ 	.short	0x0014
        /*0076*/ 	.short	0x0064
        /*0078*/ 	.byte	0x00, 0xf0, 0x11, 0x00


	//----- nvinfo : EIATTR_KPARAM_INFO
	.align		4
.L_22:
        /*007c*/ 	.byte	0x04, 0x17
        /*007e*/ 	.short	(.L_24 - .L_23)
.L_23:
        /*0080*/ 	.word	0x00000000
        /*0084*/ 	.short	0x0013
        /*0086*/ 	.short	0x0060
        /*0088*/ 	.byte	0x00, 0xf0, 0x11, 0x00


	//----- nvinfo : EIATTR_KPARAM_INFO
	.align		4
.L_24:
        /*008c*/ 	.byte	0x04, 0x17
        /*008e*/ 	.short	(.L_26 - .L_25)
.L_25:
        /*0090*/ 	.word	0x00000000
        /*0094*/ 	.short	0x0012
        /*0096*/ 	.short	0x005c
        /*0098*/ 	.byte	0x00, 0xf0, 0x11, 0x00


	//----- nvinfo : EIATTR_KPARAM_INFO
	.align		4
.L_26:
        /*009c*/ 	.byte	0x04, 0x17
        /*009e*/ 	.short	(.L_28 - .L_27)
.L_27:
        /*00a0*/ 	.word	0x00000000
        /*00a4*/ 	.short	0x0011
        /*00a6*/ 	.short	0x0058
        /*00a8*/ 	.byte	0x00, 0xf0, 0x11, 0x00


	//----- nvinfo : EIATTR_KPARAM_INFO
	.align		4
.L_28:
        /*00ac*/ 	.byte	0x04, 0x17
        /*00ae*/ 	.short	(.L_30 - .L_29)
.L_29:
        /*00b0*/ 	.word	0x00000000
        /*00b4*/ 	.short	0x0010
        /*00b6*/ 	.short	0x0054
        /*00b8*/ 	.byte	0x00, 0xf0, 0x11, 0x00


	//----- nvinfo : EIATTR_KPARAM_INFO
	.align		4
.L_30:
        /*00bc*/ 	.byte	0x04, 0x17
        /*00be*/ 	.short	(.L_32 - .L_31)
.L_31:
        /*00c0*/ 	.word	0x00000000
        /*00c4*/ 	.short	0x000f
        /*00c6*/ 	.short	0x0050
        /*00c8*/ 	.byte	0x00, 0xf0, 0x11, 0x00


	//----- nvinfo : EIATTR_KPARAM_INFO
	.align		4
.L_32:
        /*00cc*/ 	.byte	0x04, 0x17
        /*00ce*/ 	.short	(.L_34 - .L_33)
.L_33:
        /*00d0*/ 	.word	0x00000000
        /*00d4*/ 	.short	0x000e
        /*00d6*/ 	.short	0x004c
        /*00d8*/ 	.byte	0x00, 0xf0, 0x11, 0x00


	//----- nvinfo : EIATTR_KPARAM_INFO
	.align		4
.L_34:
        /*00dc*/ 	.byte	0x04, 0x17
        /*00de*/ 	.short	(.L_36 - .L_35)
.L_35:
        /*00e0*/ 	.word	0x00000000
        /*00e4*/ 	.short	0x000d
        /*00e6*/ 	.short	0x0048
        /*00e8*/ 	.byte	0x00, 0xf0, 0x11, 0x00


	//----- nvinfo : EIATTR_KPARAM_INFO
	.align		4
.L_36:
        /*00ec*/ 	.byte	0x04, 0x17
        /*00ee*/ 	.short	(.L_38 - .L_37)
.L_37:
        /*00f0*/ 	.word	0x00000000
        /*00f4*/ 	.short	0x000c
        /*00f6*/ 	.short	0x0044
        /*00f8*/ 	.byte	0x00, 0xf0, 0x11, 0x00


	//----- nvinfo : EIATTR_KPARAM_INFO
	.align		4
.L_38:
        /*00fc*/ 	.byte	0x04, 0x17
        /*00fe*/ 	.short	(.L_40 - .L_39)
.L_39:
        /*0100*/ 	.word	0x00000000
        /*0104*/ 	.short	0x000b
        /*0106*/ 	.short	0x0040
        /*0108*/ 	.byte	0x00, 0xf0, 0x11, 0x00


	//----- nvinfo : EIATTR_KPARAM_INFO
	.align		4
.L_40:
        /*010c*/ 	.byte	0x04, 0x17
        /*010e*/ 	.short	(.L_42 - .L_41)
.L_41:
        /*0110*/ 	.word	0x00000000
        /*0114*/ 	.short	0x000a
        /*0116*/ 	.short	0x003c
        /*0118*/ 	.byte	0x00, 0xf0, 0x11, 0x00


	//----- nvinfo : EIATTR_KPARAM_INFO
	.align		4
.L_42:
        /*011c*/ 	.byte	0x04, 0x17
        /*011e*/ 	.short	(.L_44 - .L_43)
.L_43:
        /*0120*/ 	.word	0x00000000
        /*0124*/ 	.short	0x0009
        /*0126*/ 	.short	0x0038
        /*0128*/ 	.byte	0x00, 0xf0, 0x11, 0x00


	//----- nvinfo : EIATTR_KPARAM_INFO
	.align		4
.L_44:
        /*012c*/ 	.byte	0x04, 0x17
        /*012e*/ 	.short	(.L_46 - .L_45)
.L_45:
        /*0130*/ 	.word	0x00000000
        /*0134*/ 	.short	0x0008
        /*0136*/ 	.short	0x0034
        /*0138*/ 	.byte	0x00, 0xf0, 0x11, 0x00


	//----- nvinfo : EIATTR_KPARAM_INFO
	.align		4
.L_46:
        /*013c*/ 	.byte	0x04, 0x17
        /*013e*/ 	.short	(.L_48 - .L_47)
.L_47:
        /*0140*/ 	.word	0x00000000
        /*0144*/ 	.short	0x0007
        /*0146*/ 	.short	0x0030
        /*0148*/ 	.byte	0x00, 0xf0, 0x11, 0x00


	//----- nvinfo : EIATTR_KPARAM_INFO
	.align		4
.L_48:
        /*014c*/ 	.byte	0x04, 0x17
        /*014e*/ 	.short	(.L_50 - .L_49)
.L_49:
        /*0150*/ 	.word	0x00000000
        /*0154*/ 	.short	0x0006
        /*0156*/ 	.short	0x002c
        /*0158*/ 	.byte	0x00, 0xf0, 0x11, 0x00


	//----- nvinfo : EIATTR_KPARAM_INFO
	.align		4
.L_50:
        /*015c*/ 	.byte	0x04, 0x17
        /*015e*/ 	.short	(.L_52 - .L_51)
.L_51:
        /*0160*/ 	.word	0x00000000
        /*0164*/ 	.short	0x0005
        /*0166*/ 	.short	0x0028
        /*0168*/ 	.byte	0x00, 0xf0, 0x11, 0x00


	//----- nvinfo : EIATTR_KPARAM_INFO
	.align		4
.L_52:
        /*016c*/ 	.byte	0x04, 0x17
        /*016e*/ 	.short	(.L_54 - .L_53)
.L_53:
        /*0170*/ 	.word	0x00000000
        /*0174*/ 	.short	0x0004
        /*0176*/ 	.short	0x0020
        /*0178*/ 	.byte	0x00, 0xf4, 0x21, 0x00


	//----- nvinfo : EIATTR_KPARAM_INFO
	.align		4
.L_54:
        /*017c*/ 	.byte	0x04, 0x17
        /*017e*/ 	.short	(.L_56 - .L_55)
.L_55:
        /*0180*/ 	.word	0x00000000
        /*0184*/ 	.short	0x0003
        /*0186*/ 	.short	0x0018
        /*0188*/ 	.byte	0x00, 0xf4, 0x21, 0x00


	//----- nvinfo : EIATTR_KPARAM_INFO
	.align		4
.L_56:
        /*018c*/ 	.byte	0x04, 0x17
        /*018e*/ 	.short	(.L_58 - .L_57)
.L_57:
        /*0190*/ 	.word	0x00000000
        /*0194*/ 	.short	0x0002
        /*0196*/ 	.short	0x0010
        /*0198*/ 	.byte	0x00, 0xf4, 0x21, 0x00


	//----- nvinfo : EIATTR_KPARAM_INFO
	.align		4
.L_58:
        /*019c*/ 	.byte	0x04, 0x17
        /*019e*/ 	.short	(.L_60 - .L_59)
.L_59:
        /*01a0*/ 	.word	0x00000000
        /*01a4*/ 	.short	0x0001
        /*01a6*/ 	.short	0x0008
        /*01a8*/ 	.byte	0x00, 0xf4, 0x21, 0x00


	//----- nvinfo : EIATTR_KPARAM_INFO
	.align		4
.L_60:
        /*01ac*/ 	.byte	0x04, 0x17
        /*01ae*/ 	.short	(.L_62 - .L_61)
.L_61:
        /*01b0*/ 	.word	0x00000000
        /*01b4*/ 	.short	0x0000
        /*01b6*/ 	.short	0x0000
        /*01b8*/ 	.byte	0x00, 0xf4, 0x21, 0x00


	//----- nvinfo : EIATTR_MAXREG_COUNT
	.align		4
.L_62:
        /*01bc*/ 	.byte	0x03, 0x1b
        /*01be*/ 	.short	0x00ff


	//----- nvinfo : EIATTR_NUM_BARRIERS
	.align		4
        /*01c0*/ 	.byte	0x02, 0x4c
        /*01c2*/ 	.byte	0x01
	.zero		1


	//----- nvinfo : EIATTR_MERCURY_ISA_VERSION
	.align		4
        /*01c4*/ 	.byte	0x03, 0x5f
        /*01c6*/ 	.short	0x0000


	//----- nvinfo : EIATTR_COOP_GROUP_MASK_REGIDS
	.align		4
        /*01c8*/ 	.byte	0x04, 0x29
        /*01ca*/ 	.short	(.L_64 - .L_63)


	//   ....[0]....
.L_63:
        /*01cc*/ 	.word	0xffffffff


	//   ....[1]....
        /*01d0*/ 	.word	0xffffffff


	//   ....[2]....
        /*01d4*/ 	.word	0xffffffff


	//   ....[3]....
        /*01d8*/ 	.word	0xffffffff


	//   ....[4]....
        /*01dc*/ 	.word	0xffffffff


	//   ....[5]....
        /*01e0*/ 	.word	0xffffffff


	//   ....[6]....
        /*01e4*/ 	.word	0xffffffff


	//   ....[7]....
        /*01e8*/ 	.word	0xffffffff


	//   ....[8]....
        /*01ec*/ 	.word	0xffffffff


	//   ....[9]....
        /*01f0*/ 	.word	0xffffffff


	//   ....[10]....
        /*01f4*/ 	.word	0xffffffff


	//   ....[11]....
        /*01f8*/ 	.word	0xffffffff


	//   ....[12]....
        /*01fc*/ 	.word	0xffffffff


	//   ....[13]....
        /*0200*/ 	.word	0xffffffff


	//   ....[14]....
        /*0204*/ 	.word	0xffffffff


	//   ....[15]....
        /*0208*/ 	.word	0xffffffff


	//----- nvinfo : EIATTR_COOP_GROUP_INSTR_OFFSETS
	.align		4
.L_64:
        /*020c*/ 	.byte	0x04, 0x28
        /*020e*/ 	.short	(.L_66 - .L_65)


	//   ....[0]....
.L_65:
        /*0210*/ 	.word	0x000015d0


	//   ....[1]....
        /*0214*/ 	.word	0x00001670


	//   ....[2]....
        /*0218*/ 	.word	0x00001690


	//   ....[3]....
        /*021c*/ 	.word	0x00001740


	//   ....[4]....
        /*0220*/ 	.word	0x00001780


	//   ....[5]....
        /*0224*/ 	.word	0x00001850


	//   ....[6]....
        /*0228*/ 	.word	0x000018c0


	//   ....[7]....
        /*022c*/ 	.word	0x00001980


	//   ....[8]....
        /*0230*/ 	.word	0x00001cf0


	//   ....[9]....
        /*0234*/ 	.word	0x00001fc0


	//   ....[10]....
        /*0238*/ 	.word	0x00002040


	//   ....[11]....
        /*023c*/ 	.word	0x00002050


	//   ....[12]....
        /*0240*/ 	.word	0x00002070


	//   ....[13]....
        /*0244*/ 	.word	0x000020a0


	//   ....[14]....
        /*0248*/ 	.word	0x000020b0


	//   ....[15]....
        /*024c*/ 	.word	0x000020d0


	//----- nvinfo : EIATTR_EXIT_INSTR_OFFSETS
	.align		4
.L_66:
        /*0250*/ 	.byte	0x04, 0x1c
        /*0252*/ 	.short	(.L_68 - .L_67)


	//   ....[0]....
.L_67:
        /*0254*/ 	.word	0x00003ed0


	//----- nvinfo : EIATTR_REQNTID
	.align		4
.L_68:
        /*0258*/ 	.byte	0x04, 0x10
        /*025a*/ 	.short	(.L_70 - .L_69)
.L_69:
        /*025c*/ 	.word	0x00000100
        /*0260*/ 	.word	0x00000001
        /*0264*/ 	.word	0x00000001
.L_70:


//--------------------- .nv.callgraph             --------------------------
	.section	.nv.callgraph,"",@"SHT_CUDA_CALLGRAPH"
	.align	4
	.sectionentsize	8
	.align		4
        /*0000*/ 	.word	0x00000000
	.align		4
        /*0004*/ 	.word	0xffffffff
	.align		4
        /*0008*/ 	.word	0x00000000
	.align		4
        /*000c*/ 	.word	0xfffffffe
	.align		4
        /*0010*/ 	.word	0x00000000
	.align		4
        /*0014*/ 	.word	0xfffffffd
	.align		4
        /*0018*/ 	.word	0x00000000
	.align		4
        /*001c*/ 	.word	0xfffffffc


//--------------------- .nv.rel.action            --------------------------
	.section	.nv.rel.action,"",@"SHT_CUDA_RELOCINFO"
	.align	8
	.sectionentsize	8
        /*0000*/ 	.byte	0x73, 0x00, 0x00, 0x00, 0x00, 0x00, 0x00, 0x00, 0x00, 0x00, 0x00, 0x11, 0x25, 0x00, 0x05, 0x36


//--------------------- .nv.constant4             --------------------------
	.section	.nv.constant4,"a",@progbits
	.align	8
	.align		8
.nv.constant4:
        /*0000*/ 	.dword	_$_str


//--------------------- .nv.constant0.attn_fwd    --------------------------
	.section	.nv.constant0.attn_fwd,"a",@progbits
	.sectionflags	@""
	.align	4
.nv.constant0.attn_fwd:
	.zero		488


//--------------------- .text.attn_fwd            --------------------------
	.section	.text.attn_fwd,"ax",@progbits
	.sectioninfo	@"SHI_REGISTERS=116"
	.align	128
        .global         attn_fwd
        .type           attn_fwd,@function
        .size           attn_fwd,(.L_x_3 - attn_fwd)
        .other          attn_fwd,@"STO_CUDA_ENTRY STV_DEFAULT"
attn_fwd:
.text.attn_fwd:
[----:B------:R-:W-:Y:S02]  /*0000*/  MOV R1, c[0x0][0x28] ;  /* 0x00000a0000017a02 */ /* 0x000fe40000000f00 */
[----:B------:R-:W0:Y:S01]  /*0010*/  S2R R0, SR_TID.X ;  /* 0x0000000000007919 */ /* 0x000e220000002100 */
[----:B------:R-:W-:Y:S01]  /*0020*/  MOV R29, c[0x0][0x198] ;  /* 0x00006600001d7a02 */ /* 0x000fe20000000f00 */
[----:B------:R-:W-:Y:S02]  /*0030*/  ULDC.64 UR4, c[0x0][0x118] ;  /* 0x0000460000047ab9 */ /* 0x000fe40000000a00 */
[----:B------:R-:W1:Y:S01]  /*0040*/  S2R R79, SR_CTAID.X ;  /* 0x00000000004f7919 */ /* 0x000e620000002500 */
[C---:B------:R-:W-:Y:S01]  /*0050*/  SHF.L.U32 R13, R29.reuse, 0x3, RZ ;  /* 0x000000031d0d7819 */ /* 0x040fe200000006ff */
[C---:B------:R-:W-:Y:S01]  /*0060*/  IMAD R23, R29.reuse, 0xc, RZ ;  /* 0x0000000c1d177824 */ /* 0x040fe200078e02ff */
[C---:B------:R-:W-:Y:S01]  /*0070*/  SHF.L.U32 R17, R29.reuse, 0x4, RZ ;  /* 0x000000041d117819 */ /* 0x040fe200000006ff */
[----:B------:R-:W2:Y:S01]  /*0080*/  S2R R2, SR_CTAID.Y ;  /* 0x0000000000027919 */ /* 0x000ea20000002600 */
[C---:B------:R-:W-:Y:S01]  /*0090*/  IMAD R27, R29.reuse, 0x18, RZ ;  /* 0x000000181d1b7824 */ /* 0x040fe200078e02ff */
[C---:B------:R-:W-:Y:S01]  /*00a0*/  SHF.L.U32 R9, R29.reuse, 0x2, RZ ;  /* 0x000000021d097819 */ /* 0x040fe200000006ff */
[C---:B------:R-:W-:Y:S01]  /*00b0*/  IMAD R15, R29.reuse, 0x6, RZ ;  /* 0x000000061d0f7824 */ /* 0x040fe200078e02ff */
[CC--:B------:R-:W-:Y:S01]  /*00c0*/  LEA R11, R29.reuse, R29.reuse, 0x2 ;  /* 0x0000001d1d0b7211 */ /* 0x0c0fe200078e10ff */
[C---:B------:R-:W-:Y:S01]  /*00d0*/  IMAD R21, R29.reuse, 0x24, RZ ;  /* 0x000000241d157824 */ /* 0x040fe200078e02ff */
[CC--:B------:R-:W-:Y:S01]  /*00e0*/  LEA R25, R29.reuse, -R29.reuse, 0x3 ;  /* 0x8000001d1d197211 */ /* 0x0c0fe200078e18ff */
[C---:B------:R-:W-:Y:S01]  /*00f0*/  IMAD R35, R29.reuse, 0x30, RZ ;  /* 0x000000301d237824 */ /* 0x040fe200078e02ff */
[CC--:B------:R-:W-:Y:S01]  /*0100*/  LEA R47, R29.reuse, -R29.reuse, 0x4 ;  /* 0x8000001d1d2f7211 */ /* 0x0c0fe200078e20ff */
[C---:B------:R-:W-:Y:S01]  /*0110*/  IMAD R19, R29.reuse, 0x22, RZ ;  /* 0x000000221d137824 */ /* 0x040fe200078e02ff */
[C---:B------:R-:W-:Y:S01]  /*0120*/  LEA R49, R29.reuse, R29, 0x4 ;  /* 0x0000001d1d317211 */ /* 0x040fe200078e20ff */
[----:B------:R-:W-:-:S02]  /*0130*/  IMAD R45, R29, 0xe, RZ ;  /* 0x0000000e1d2d7824 */ /* 0x000fc400078e02ff */
[C---:B------:R-:W-:Y:S02]  /*0140*/  IMAD R39, R29.reuse, 0xa, RZ ;  /* 0x0000000a1d277824 */ /* 0x040fe400078e02ff */
[C---:B------:R-:W-:Y:S01]  /*0150*/  IMAD R33, R29.reuse, 0x28, RZ ;  /* 0x000000281d217824 */ /* 0x040fe200078e02ff */
[----:B0-----:R-:W-:Y:S01]  /*0160*/  LOP3.LUT R80, R0, 0xff, RZ, 0xc0, !PT ;  /* 0x000000ff00507812 */ /* 0x001fe200078ec0ff */
[C---:B------:R-:W-:Y:S02]  /*0170*/  IMAD R37, R29.reuse, 0x9, RZ ;  /* 0x000000091d257824 */ /* 0x040fe400078e02ff */
[----:B------:R-:W-:Y:S01]  /*0180*/  IMAD R51, R29, 0x12, RZ ;  /* 0x000000121d337824 */ /* 0x000fe200078e02ff */
[----:B-1----:R-:W-:Y:S01]  /*0190*/  LEA R79, R79, R80, 0x8 ;  /* 0x000000504f4f7211 */ /* 0x002fe200078e40ff */
[C---:B------:R-:W-:Y:S02]  /*01a0*/  IMAD R55, R29.reuse, 0x14, RZ ;  /* 0x000000141d377824 */ /* 0x040fe400078e02ff */
[----:B------:R-:W-:-:S02]  /*01b0*/  IMAD R41, R29, 0xb, RZ ;  /* 0x0000000b1d297824 */ /* 0x000fc400078e02ff */
[----:B--2---:R-:W-:Y:S02]  /*01c0*/  IMAD R3, R2, c[0x0][0x190], RZ ;  /* 0x0000640002037a24 */ /* 0x004fe400078e02ff */
[----:B------:R-:W-:Y:S02]  /*01d0*/  IMAD R5, R79, c[0x0][0x194], RZ ;  /* 0x000065004f057a24 */ /* 0x000fe400078e02ff */
[----:B------:R-:W-:Y:S01]  /*01e0*/  IMAD R59, R29, 0x16, RZ ;  /* 0x000000161d3b7824 */ /* 0x000fe200078e02ff */
[C---:B------:R-:W-:Y:S01]  /*01f0*/  SHF.L.U32 R4, R3.reuse, 0x1, RZ ;  /* 0x0000000103047819 */ /* 0x040fe200000006ff */
[----:B------:R-:W-:Y:S01]  /*0200*/  IMAD.HI R3, R3, 0x2, RZ ;  /* 0x0000000203037827 */ /* 0x000fe200078e02ff */
[----:B------:R-:W-:-:S03]  /*0210*/  SHF.L.U32 R7, R5, 0x1, RZ ;  /* 0x0000000105077819 */ /* 0x000fc600000006ff */
[----:B------:R-:W-:Y:S01]  /*0220*/  IMAD.HI R6, R5, 0x2, RZ ;  /* 0x0000000205067827 */ /* 0x000fe200078e02ff */
[----:B------:R-:W-:Y:S02]  /*0230*/  IADD3 R4, P0, P1, R7, c[0x0][0x160], R4 ;  /* 0x0000580007047a10 */ /* 0x000fe4000791e004 */
[C---:B------:R-:W-:Y:S01]  /*0240*/  LEA R7, R29.reuse, R29, 0x1 ;  /* 0x0000001d1d077211 */ /* 0x040fe200078e08ff */
[C---:B------:R-:W-:Y:S01]  /*0250*/  IMAD R43, R29.reuse, 0xd, RZ ;  /* 0x0000000d1d2b7824 */ /* 0x040fe200078e02ff */
[----:B------:R-:W-:Y:S01]  /*0260*/  IADD3.X R5, R6, c[0x0][0x164], R3, P0, P1 ;  /* 0x0000590006057a10 */ /* 0x000fe200007e2403 */
[C---:B------:R-:W-:Y:S01]  /*0270*/  IMAD R65, R29.reuse, 0x1a, RZ ;  /* 0x0000001a1d417824 */ /* 0x040fe200078e02ff */
[CC--:B------:R-:W-:Y:S01]  /*0280*/  LEA R12, P4, R29.reuse, R4.reuse, 0x4 ;  /* 0x000000041d0c7211 */ /* 0x0c0fe200078820ff */
[C---:B------:R-:W-:Y:S01]  /*0290*/  IMAD R69, R29.reuse, 0x1c, RZ ;  /* 0x0000001c1d457824 */ /* 0x040fe200078e02ff */
[CC--:B------:R-:W-:Y:S01]  /*02a0*/  LEA R16, P5, R29.reuse, R4.reuse, 0x5 ;  /* 0x000000041d107211 */ /* 0x0c0fe200078a28ff */
[----:B------:R-:W-:Y:S01]  /*02b0*/  IMAD R73, R29, 0x1e, RZ ;  /* 0x0000001e1d497824 */ /* 0x000fe200078e02ff */
[-C--:B------:R-:W-:Y:S01]  /*02c0*/  LEA.HI.X.SX32 R13, R13, R5.reuse, 0x1, P4 ;  /* 0x000000050d0d7211 */ /* 0x080fe200020f0eff */
[----:B------:R-:W-:Y:S01]  /*02d0*/  IMAD R53, R29, 0x13, RZ ;  /* 0x000000131d357824 */ /* 0x000fe200078e02ff */
[-C--:B------:R-:W-:Y:S01]  /*02e0*/  IADD3 R20, P4, R23, R4.reuse, RZ ;  /* 0x0000000417147210 */ /* 0x080fe20007f9e0ff */
[----:B------:R-:W-:Y:S01]  /*02f0*/  IMAD R31, R29, 0x26, RZ ;  /* 0x000000261d1f7824 */ /* 0x000fe200078e02ff */
[-C--:B------:R-:W-:Y:S01]  /*0300*/  LEA.HI.X.SX32 R17, R17, R5.reuse, 0x1, P5 ;  /* 0x0000000511117211 */ /* 0x080fe200028f0eff */
[C---:B------:R-:W-:Y:S01]  /*0310*/  IMAD R57, R29.reuse, 0x15, RZ ;  /* 0x000000151d397824 */ /* 0x040fe200078e02ff */
[C---:B------:R-:W-:Y:S01]  /*0320*/  SHF.L.U32 R3, R29.reuse, 0x1, RZ ;  /* 0x000000011d037819 */ /* 0x040fe200000006ff */
[----:B------:R-:W-:Y:S01]  /*0330*/  IMAD R77, R29, 0x2a, RZ ;  /* 0x0000002a1d4d7824 */ /* 0x000fe200078e02ff */
[-C--:B------:R-:W-:Y:S01]  /*0340*/  IADD3 R22, P5, R27, R4.reuse, RZ ;  /* 0x000000041b167210 */ /* 0x080fe20007fbe0ff */
[----:B------:R-:W-:Y:S01]  /*0350*/  IMAD R81, R29, 0x2c, RZ ;  /* 0x0000002c1d517824 */ /* 0x000fe200078e02ff */
[-C--:B------:R-:W-:Y:S01]  /*0360*/  IADD3 R10, P0, R21, R4.reuse, RZ ;  /* 0x00000004150a7210 */ /* 0x080fe20007f1e0ff */
[----:B------:R-:W-:Y:S01]  /*0370*/  IMAD R61, R29, 0x17, RZ ;  /* 0x000000171d3d7824 */ /* 0x000fe200078e02ff */
[-C--:B------:R-:W-:Y:S01]  /*0380*/  IADD3 R18, P2, R15, R4.reuse, RZ ;  /* 0x000000040f127210 */ /* 0x080fe20007f5e0ff */
[----:B------:R-:W-:Y:S01]  /*0390*/  IMAD R83, R29, 0x2e, RZ ;  /* 0x0000002e1d537824 */ /* 0x000fe200078e02ff */
[-C--:B------:R-:W-:Y:S01]  /*03a0*/  IADD3 R6, P6, R35, R4.reuse, RZ ;  /* 0x0000000423067210 */ /* 0x080fe20007fde0ff */
[----:B------:R-:W-:Y:S01]  /*03b0*/  IMAD R63, R29, 0x19, RZ ;  /* 0x000000191d3f7824 */ /* 0x000fe200078e02ff */
[-C--:B------:R-:W-:Y:S01]  /*03c0*/  LEA.HI.X.SX32 R21, R15, R5.reuse, 0x1, P4 ;  /* 0x000000050f157211 */ /* 0x080fe200020f0eff */
[----:B------:R-:W-:Y:S01]  /*03d0*/  IMAD R85, R29, 0x32, RZ ;  /* 0x000000321d557824 */ /* 0x000fe200078e02ff */
[-C--:B------:R-:W-:Y:S01]  /*03e0*/  IADD3 R26, P4, R3, R4.reuse, RZ ;  /* 0x00000004031a7210 */ /* 0x080fe20007f9e0ff */
[----:B------:R-:W-:Y:S01]  /*03f0*/  IMAD R87, R29, 0x34, RZ ;  /* 0x000000341d577824 */ /* 0x000fe200078e02ff */
[-C--:B------:R-:W-:Y:S01]  /*0400*/  LEA.HI.X.SX32 R23, R23, R5.reuse, 0x1, P5 ;  /* 0x0000000517177211 */ /* 0x080fe200028f0eff */
[----:B------:R-:W-:Y:S01]  /*0410*/  IMAD R67, R29, 0x1b, RZ ;  /* 0x0000001b1d437824 */ /* 0x000fe200078e02ff */
[-C--:B------:R-:W-:Y:S01]  /*0420*/  IADD3 R8, P1, R19, R4.reuse, RZ ;  /* 0x0000000413087210 */ /* 0x080fe20007f3e0ff */
[C---:B------:R-:W-:Y:S01]  /*0430*/  IMAD R89, R29.reuse, 0x36, RZ ;  /* 0x000000361d597824 */ /* 0x040fe200078e02ff */
[CC--:B------:R-:W-:Y:S01]  /*0440*/  LEA R28, P5, R29.reuse, R4.reuse, 0x2 ;  /* 0x000000041d1c7211 */ /* 0x0c0fe200078a10ff */
[----:B------:R-:W-:Y:S01]  /*0450*/  IMAD R91, R29, 0x38, RZ ;  /* 0x000000381d5b7824 */ /* 0x000fe200078e02ff */
[-C--:B------:R-:W-:Y:S01]  /*0460*/  LEA.HI.X.SX32 R19, R7, R5.reuse, 0x1, P2 ;  /* 0x0000000507137211 */ /* 0x080fe200010f0eff */
[----:B------:R-:W-:Y:S01]  /*0470*/  IMAD R71, R29, 0x1d, RZ ;  /* 0x0000001d1d477824 */ /* 0x000fe200078e02ff */
[-C--:B------:R-:W-:Y:S01]  /*0480*/  LEA.HI.X.SX32 R7, R27, R5.reuse, 0x1, P6 ;  /* 0x000000051b077211 */ /* 0x080fe200030f0eff */
[C---:B------:R-:W-:Y:S01]  /*0490*/  IMAD R93, R29.reuse, 0x3a, RZ ;  /* 0x0000003a1d5d7824 */ /* 0x040fe200078e02ff */
[CC--:B------:R-:W-:Y:S01]  /*04a0*/  LEA R32, P6, R29.reuse, R4.reuse, 0x3 ;  /* 0x000000041d207211 */ /* 0x0c0fe200078c18ff */
[C---:B------:R-:W-:Y:S01]  /*04b0*/  IMAD R95, R29.reuse, 0x3c, RZ ;  /* 0x0000003c1d5f7824 */ /* 0x040fe200078e02ff */
[CC--:B------:R-:W-:Y:S01]  /*04c0*/  LEA.HI.X.SX32 R27, R29.reuse, R5.reuse, 0x1, P4 ;  /* 0x000000051d1b7211 */ /* 0x0c0fe200020f0eff */
[----:B------:R-:W-:Y:S01]  /*04d0*/  IMAD R75, R29, 0x1f, RZ ;  /* 0x0000001f1d4b7824 */ /* 0x000fe200078e02ff */
[-C--:B------:R-:W-:Y:S01]  /*04e0*/  IADD3 R24, P2, R33, R4.reuse, RZ ;  /* 0x0000000421187210 */ /* 0x080fe20007f5e0ff */
[----:B------:R-:W-:Y:S01]  /*04f0*/  IMAD R97, R29, 0x3e, RZ ;  /* 0x0000003e1d617824 */ /* 0x000fe200078e02ff */
[----:B------:R-:W-:Y:S01]  /*0500*/  LEA.HI.X.SX32 R29, R3, R5, 0x1, P5 ;  /* 0x00000005031d7211 */ /* 0x000fe200028f0eff */
[----:B------:R-:W2:Y:S01]  /*0510*/  LDG.E.U16 R12, [R12.64] ;  /* 0x000000040c0c7981 */ /* 0x000ea2000c1e1500 */
[----:B------:R-:W-:-:S02]  /*0520*/  IADD3 R34, P5, R45, R4, RZ ;  /* 0x000000042d227210 */ /* 0x000fc40007fbe0ff */
[-C--:B------:R-:W-:Y:S01]  /*0530*/  IADD3 R30, P4, R39, R4.reuse, RZ ;  /* 0x00000004271e7210 */ /* 0x080fe20007f9e0ff */
[----:B------:R-:W3:Y:S01]  /*0540*/  LDG.E.U16 R16, [R16.64] ;  /* 0x0000000410107981 */ /* 0x000ee2000c1e1500 */
[-C--:B------:R-:W-:Y:S02]  /*0550*/  LEA.HI.X.SX32 R33, R9, R5.reuse, 0x1, P6 ;  /* 0x0000000509217211 */ /* 0x080fe400030f0eff */
[-C--:B------:R-:W-:Y:S01]  /*0560*/  IADD3 R36, P6, R51, R4.reuse, RZ ;  /* 0x0000000433247210 */ /* 0x080fe20007fde0ff */
[----:B------:R0:W4:Y:S01]  /*0570*/  LDG.E.U16 R6, [R6.64] ;  /* 0x0000000406067981 */ /* 0x000122000c1e1500 */
[----:B------:R-:W-:Y:S02]  /*0580*/  IADD3 R14, P3, R31, R4, RZ ;  /* 0x000000041f0e7210 */ /* 0x000fe40007f7e0ff */
[-C--:B------:R-:W-:Y:S01]  /*0590*/  LEA.HI.X.SX32 R35, R25, R5.reuse, 0x1, P5 ;  /* 0x0000000519237211 */ /* 0x080fe200028f0eff */
[----:B------:R-:W5:Y:S01]  /*05a0*/  LDG.E.U16 R26, [R26.64] ;  /* 0x000000041a1a7981 */ /* 0x000f62000c1e1500 */
[----:B------:R-:W-:-:S02]  /*05b0*/  LEA.HI.X.SX32 R31, R11, R5, 0x1, P4 ;  /* 0x000000050b1f7211 */ /* 0x000fc400020f0eff */
[-C--:B------:R-:W-:Y:S01]  /*05c0*/  IADD3 R40, P5, R59, R4.reuse, RZ ;  /* 0x000000043b287210 */ /* 0x080fe20007fbe0ff */
[----:B------:R-:W5:Y:S01]  /*05d0*/  LDG.E.U16 R28, [R28.64] ;  /* 0x000000041c1c7981 */ /* 0x000f62000c1e1500 */
[-C--:B------:R-:W-:Y:S02]  /*05e0*/  IADD3 R38, P4, R55, R4.reuse, RZ ;  /* 0x0000000437267210 */ /* 0x080fe40007f9e0ff */
[-C--:B------:R-:W-:Y:S01]  /*05f0*/  LEA.HI.X.SX32 R37, R37, R5.reuse, 0x1, P6 ;  /* 0x0000000525257211 */ /* 0x080fe200030f0eff */
[----:B------:R-:W5:Y:S01]  /*0600*/  LDG.E.U16 R18, [R18.64] ;  /* 0x0000000412127981 */ /* 0x000f62000c1e1500 */
        /* <DEDUP_REMOVED lines=14> */
[----:B------:R1:W5:Y:S01]  /*06f0*/  LDG.E.U16 R8, [R8.64] ;  /* 0x0000000408087981 */ /* 0x000362000c1e1500 */
[-C--:B------:R-:W-:Y:S02]  /*0700*/  LEA.HI.X.SX32 R11, R51, R5.reuse, 0x1, P0 ;  /* 0x00000005330b7211 */ /* 0x080fe400000f0eff */
[-C--:B------:R-:W-:Y:S01]  /*0710*/  LEA.HI.X.SX32 R45, R45, R5.reuse, 0x1, P4 ;  /* 0x000000052d2d7211 */ /* 0x080fe200020f0eff */
[----:B------:R-:W5:Y:S01]  /*0720*/  LDG.E.U16 R32, [R32.64] ;  /* 0x0000000420207981 */ /* 0x000f62000c1e1500 */
[-C--:B------:R-:W-:Y:S02]  /*0730*/  IADD3 R52, P5, R83, R4.reuse, RZ ;  /* 0x0000000453347210 */ /* 0x080fe40007fbe0ff */
[----:B------:R-:W-:Y:S01]  /*0740*/  IADD3 R54, P0, R87, R4, RZ ;  /* 0x0000000457367210 */ /* 0x000fe20007f1e0ff */
[----:B------:R0:W5:Y:S01]  /*0750*/  LDG.E.U16 R10, [R10.64] ;  /* 0x000000040a0a7981 */ /* 0x000162000c1e1500 */
[----:B------:R-:W-:-:S02]  /*0760*/  LEA.HI.X.SX32 R15, R53, R5, 0x1, P3 ;  /* 0x00000005350f7211 */ /* 0x000fc400018f0eff */
[-C--:B------:R-:W-:Y:S01]  /*0770*/  IADD3 R50, P4, R81, R4.reuse, RZ ;  /* 0x0000000451327210 */ /* 0x080fe20007f9e0ff */
[----:B------:R-:W5:Y:S01]  /*0780*/  LDG.E.U16 R30, [R30.64] ;  /* 0x000000041e1e7981 */ /* 0x000f62000c1e1500 */
[-C--:B------:R-:W-:Y:S02]  /*0790*/  IADD3 R60, P3, R89, R4.reuse, RZ ;  /* 0x00000004593c7210 */ /* 0x080fe40007f7e0ff */
[-C--:B------:R-:W-:Y:S01]  /*07a0*/  LEA.HI.X.SX32 R49, R57, R5.reuse, 0x1, P6 ;  /* 0x0000000539317211 */ /* 0x080fe200030f0eff */
[----:B------:R0:W5:Y:S01]  /*07b0*/  LDG.E.U16 R14, [R14.64] ;  /* 0x000000040e0e7981 */ /* 0x000162000c1e1500 */
[-C--:B------:R-:W-:Y:S02]  /*07c0*/  LEA.HI.X.SX32 R25, R55, R5.reuse, 0x1, P2 ;  /* 0x0000000537197211 */ /* 0x080fe400010f0eff */
[----:B------:R-:W-:Y:S01]  /*07d0*/  LEA.HI.X.SX32 R57, R63, R5, 0x1, P1 ;  /* 0x000000053f397211 */ /* 0x000fe200008f0eff */
[----:B------:R-:W5:Y:S01]  /*07e0*/  LDG.E.U16 R42, [R42.64] ;  /* 0x000000042a2a7981 */ /* 0x000f62000c1e1500 */
[----:B------:R-:W-:-:S02]  /*07f0*/  IADD3 R58, P2, R91, R4, RZ ;  /* 0x000000045b3a7210 */ /* 0x000fc40007f5e0ff */
[-C--:B------:R-:W-:Y:S01]  /*0800*/  LEA.HI.X.SX32 R53, R61, R5.reuse, 0x1, P5 ;  /* 0x000000053d357211 */ /* 0x080fe200028f0eff */
[----:B------:R-:W5:Y:S01]  /*0810*/  LDG.E.U16 R56, [R56.64] ;  /* 0x0000000438387981 */ /* 0x000f62000c1e1500 */
[-C--:B------:R-:W-:Y:S02]  /*0820*/  LEA.HI.X.SX32 R55, R65, R5.reuse, 0x1, P0 ;  /* 0x0000000541377211 */ /* 0x080fe400000f0eff */
[-C--:B------:R-:W-:Y:S01]  /*0830*/  IADD3 R64, P6, R93, R4.reuse, RZ ;  /* 0x000000045d407210 */ /* 0x080fe20007fde0ff */
[----:B------:R-:W5:Y:S01]  /*0840*/  LDG.E.U16 R24, [R24.64] ;  /* 0x0000000418187981 */ /* 0x000f62000c1e1500 */
[-C--:B------:R-:W-:Y:S02]  /*0850*/  LEA.HI.X.SX32 R51, R59, R5.reuse, 0x1, P4 ;  /* 0x000000053b337211 */ /* 0x080fe400020f0eff */
[----:B------:R-:W-:Y:S01]  /*0860*/  LEA.HI.X.SX32 R61, R67, R5, 0x1, P3 ;  /* 0x00000005433d7211 */ /* 0x000fe200018f0eff */
[----:B------:R-:W5:Y:S01]  /*0870*/  LDG.E.U16 R54, [R54.64] ;  /* 0x0000000436367981 */ /* 0x000f62000c1e1500 */
[----:B------:R-:W-:-:S02]  /*0880*/  IADD3 R62, P4, R95, R4, RZ ;  /* 0x000000045f3e7210 */ /* 0x000fc40007f9e0ff */
[----:B------:R-:W-:Y:S01]  /*0890*/  IADD3 R66, P5, R97, R4, RZ ;  /* 0x0000000461427210 */ /* 0x000fe20007fbe0ff */
[----:B------:R-:W5:Y:S01]  /*08a0*/  LDG.E.U16 R60, [R60.64] ;  /* 0x000000043c3c7981 */ /* 0x000f62000c1e1500 */
[-C--:B------:R-:W-:Y:S02]  /*08b0*/  LEA.HI.X.SX32 R59, R69, R5.reuse, 0x1, P2 ;  /* 0x00000005453b7211 */ /* 0x080fe400010f0eff */
[-C--:B------:R-:W-:Y:S01]  /*08c0*/  LEA.HI.X.SX32 R65, R71, R5.reuse, 0x1, P6 ;  /* 0x0000000547417211 */ /* 0x080fe200030f0eff */
[----:B------:R0:W5:Y:S01]  /*08d0*/  LDG.E.U16 R4, [R4.64] ;  /* 0x0000000404047981 */ /* 0x000162000c1e1500 */
[-C--:B------:R-:W-:Y:S02]  /*08e0*/  LEA.HI.X.SX32 R63, R73, R5.reuse, 0x1, P4 ;  /* 0x00000005493f7211 */ /* 0x080fe400020f0eff */
[----:B------:R-:W-:Y:S01]  /*08f0*/  LEA.HI.X.SX32 R67, R75, R5, 0x1, P5 ;  /* 0x000000054b437211 */ /* 0x000fe200028f0eff */
[----:B------:R-:W5:Y:S04]  /*0900*/  LDG.E.U16 R58, [R58.64] ;  /* 0x000000043a3a7981 */ /* 0x000f68000c1e1500 */
[----:B------:R-:W5:Y:S04]  /*0910*/  LDG.E.U16 R48, [R48.64] ;  /* 0x0000000430307981 */ /* 0x000f68000c1e1500 */
[----:B------:R0:W5:Y:S04]  /*0920*/  LDG.E.U16 R64, [R64.64] ;  /* 0x0000000440407981 */ /* 0x000168000c1e1500 */
[----:B------:R-:W5:Y:S04]  /*0930*/  LDG.E.U16 R20, [R20.64] ;  /* 0x0000000414147981 */ /* 0x000f68000c1e1500 */
[----:B------:R-:W5:Y:S04]  /*0940*/  LDG.E.U16 R44, [R44.64] ;  /* 0x000000042c2c7981 */ /* 0x000f68000c1e1500 */
[----:B------:R-:W5:Y:S04]  /*0950*/  LDG.E.U16 R50, [R50.64] ;  /* 0x0000000432327981 */ /* 0x000f68000c1e1500 */
[----:B------:R-:W5:Y:S04]  /*0960*/  LDG.E.U16 R62, [R62.64] ;  /* 0x000000043e3e7981 */ /* 0x000f68000c1e1500 */
[----:B------:R-:W5:Y:S04]  /*0970*/  LDG.E.U16 R34, [R34.64] ;  /* 0x0000000422227981 */ /* 0x000f68000c1e1500 */
[----:B------:R-:W5:Y:S04]  /*0980*/  LDG.E.U16 R46, [R46.64] ;  /* 0x000000042e2e7981 */ /* 0x000f68000c1e1500 */
[----:B------:R-:W5:Y:S04]  /*0990*/  LDG.E.U16 R52, [R52.64] ;  /* 0x0000000434347981 */ /* 0x000f68000c1e1500 */
[----:B------:R0:W5:Y:S01]  /*09a0*/  LDG.E.U16 R66, [R66.64] ;  /* 0x0000000442427981 */ /* 0x000162000c1e1500 */
[----:B------:R-:W-:-:S02]  /*09b0*/  MOV R3, 0x1 ;  /* 0x0000000100037802 */ /* 0x000fc40000000f00 */
[----:B-1----:R-:W-:Y:S02]  /*09c0*/  SHF.L.U32 R9, R80, 0x1, RZ ;  /* 0x0000000150097819 */ /* 0x002fe400000006ff */
[----:B------:R-:W-:Y:S02]  /*09d0*/  ISETP.LE.AND P0, PT, R3, c[0x0][0x1d0], PT ;  /* 0x0000740003007a0c */ /* 0x000fe40003f03270 */
[C---:B------:R-:W-:Y:S02]  /*09e0*/  LOP3.LUT R3, R9.reuse, 0x10, RZ, 0x3c, !PT ;  /* 0x0000001009037812 */ /* 0x040fe400078e3cff */
[C---:B0-----:R-:W-:Y:S02]  /*09f0*/  LOP3.LUT R5, R9.reuse, 0x20, RZ, 0x3c, !PT ;  /* 0x0000002009057812 */ /* 0x041fe400078e3cff */
[C---:B------:R-:W-:Y:S02]  /*0a00*/  LOP3.LUT R7, R9.reuse, 0x30, RZ, 0x3c, !PT ;  /* 0x0000003009077812 */ /* 0x040fe400078e3cff */
[----:B------:R-:W-:-:S02]  /*0a10*/  LOP3.LUT R11, R9, 0x40, RZ, 0x3c, !PT ;  /* 0x00000040090b7812 */ /* 0x000fc400078e3cff */
[----:B------:R-:W-:Y:S02]  /*0a20*/  MOV R77, 0x3f800000 ;  /* 0x3f800000004d7802 */ /* 0x000fe40000000f00 */
[----:B------:R-:W-:Y:S02]  /*0a30*/  MOV R65, 0xff800000 ;  /* 0xff80000000417802 */ /* 0x000fe40000000f00 */
[----:B------:R-:W-:Y:S02]  /*0a40*/  MOV R67, 0xff800000 ;  /* 0xff80000000437802 */ /* 0x000fe40000000f00 */
[----:B------:R-:W-:Y:S02]  /*0a50*/  MOV R68, 0xff800000 ;  /* 0xff80000000447802 */ /* 0x000fe40000000f00 */
[----:B------:R-:W-:Y:S02]  /*0a60*/  MOV R76, 0x3f800000 ;  /* 0x3f800000004c7802 */ /* 0x000fe40000000f00 */
[----:B------:R-:W-:-:S02]  /*0a70*/  MOV R15, 0x3f800000 ;  /* 0x3f800000000f7802 */ /* 0x000fc40000000f00 */
[C---:B------:R-:W-:Y:S01]  /*0a80*/  LOP3.LUT R78, R0.reuse, 0xe0, RZ, 0xc0, !PT ;  /* 0x000000e0004e7812 */ /* 0x040fe200078ec0ff */
[----:B--2---:R-:W-:Y:S04]  /*0a90*/  STS.U16 [R9+0x1000], R12 ;  /* 0x0010000c09007388 */ /* 0x004fe80000000400 */
[----:B---3--:R-:W-:Y:S04]  /*0aa0*/  STS.U16 [R9+0x2000], R16 ;  /* 0x0020001009007388 */ /* 0x008fe80000000400 */
[----:B----4-:R0:W-:Y:S02]  /*0ab0*/  STS.U16 [R9+0x3000], R6 ;  /* 0x0030000609007388 */ /* 0x0101e40000000400 */
[----:B0-----:R-:W-:-:S02]  /*0ac0*/  SHF.L.U32 R6, R0, 0x1, RZ ;  /* 0x0000000100067819 */ /* 0x001fc400000006ff */
[----:B-----5:R-:W-:Y:S04]  /*0ad0*/  STS.U16 [R9], R4 ;  /* 0x0000000409007388 */ /* 0x020fe80000000400 */
[----:B------:R-:W-:Y:S04]  /*0ae0*/  STS.U16 [R3+0x200], R26 ;  /* 0x0002001a03007388 */ /* 0x000fe80000000400 */
[----:B------:R-:W-:Y:S04]  /*0af0*/  STS.U16 [R3+0x1200], R36 ;  /* 0x0012002403007388 */ /* 0x000fe80000000400 */
[----:B------:R-:W-:Y:S04]  /*0b00*/  STS.U16 [R3+0x2200], R8 ;  /* 0x0022000803007388 */ /* 0x000fe80000000400 */
[----:B------:R0:W-:Y:S04]  /*0b10*/  STS.U16 [R3+0x3200], R56 ;  /* 0x0032003803007388 */ /* 0x0001e80000000400 */
[----:B------:R-:W-:Y:S04]  /*0b20*/  STS.U16 [R5+0x400], R28 ;  /* 0x0004001c05007388 */ /* 0x000fe80000000400 */
[----:B------:R-:W-:Y:S01]  /*0b30*/  STS.U16 [R5+0x1400], R38 ;  /* 0x0014002605007388 */ /* 0x000fe20000000400 */
[----:B0-----:R-:W-:-:S03]  /*0b40*/  LOP3.LUT R3, R9, 0x50, RZ, 0x3c, !PT ;  /* 0x0000005009037812 */ /* 0x001fc600078e3cff */
        /* <DEDUP_REMOVED lines=11> */
[----:B------:R0:W-:Y:S01]  /*0c00*/  STS.U16 [R11+0x3800], R58 ;  /* 0x0038003a0b007388 */ /* 0x0001e20000000400 */
[----:B------:R-:W-:-:S03]  /*0c10*/  MOV R14, 0x3f800000 ;  /* 0x3f800000000e7802 */ /* 0x000fc60000000f00 */
[----:B------:R-:W-:Y:S01]  /*0c20*/  STS.U16 [R3+0xa00], R30 ;  /* 0x000a001e03007388 */ /* 0x000fe20000000400 */
[----:B------:R-:W-:-:S03]  /*0c30*/  CS2R R36, SRZ ;  /* 0x0000000000247805 */ /* 0x000fc6000001ff00 */
[----:B------:R-:W-:Y:S01]  /*0c40*/  STS.U16 [R3+0x1a00], R42 ;  /* 0x001a002a03007388 */ /* 0x000fe20000000400 */
[----:B------:R-:W-:-:S03]  /*0c50*/  CS2R R38, SRZ ;  /* 0x0000000000267805 */ /* 0x000fc6000001ff00 */
[----:B------:R1:W-:Y:S01]  /*0c60*/  STS.U16 [R3+0x2a00], R48 ;  /* 0x002a003003007388 */ /* 0x0003e20000000400 */
[----:B------:R-:W-:-:S03]  /*0c70*/  CS2R R56, SRZ ;  /* 0x0000000000387805 */ /* 0x000fc6000001ff00 */
[----:B------:R2:W-:Y:S01]  /*0c80*/  STS.U16 [R3+0x3a00], R64 ;  /* 0x003a004003007388 */ /* 0x0005e20000000400 */
[----:B0-----:R-:W-:Y:S01]  /*0c90*/  CS2R R58, SRZ ;  /* 0x00000000003a7805 */ /* 0x001fe2000001ff00 */
[----:B------:R-:W-:Y:S02]  /*0ca0*/  CS2R R60, SRZ ;  /* 0x00000000003c7805 */ /* 0x000fe4000001ff00 */
[----:B------:R-:W-:Y:S01]  /*0cb0*/  STS.U16 [R5+0xc00], R20 ;  /* 0x000c001405007388 */ /* 0x000fe20000000400 */
[----:B------:R-:W-:Y:S01]  /*0cc0*/  CS2R R24, SRZ ;  /* 0x0000000000187805 */ /* 0x000fe2000001ff00 */
[----:B-1----:R-:W-:Y:S02]  /*0cd0*/  CS2R R48, SRZ ;  /* 0x0000000000307805 */ /* 0x002fe4000001ff00 */
[----:B------:R0:W-:Y:S01]  /*0ce0*/  STS.U16 [R5+0x1c00], R44 ;  /* 0x001c002c05007388 */ /* 0x0001e20000000400 */
[----:B------:R-:W-:Y:S01]  /*0cf0*/  CS2R R26, SRZ ;  /* 0x00000000001a7805 */ /* 0x000fe2000001ff00 */
[----:B--2---:R-:W-:-:S02]  /*0d00*/  MOV R64, 0xff800000 ;  /* 0xff80000000407802 */ /* 0x004fc40000000f00 */
[----:B------:R1:W-:Y:S01]  /*0d10*/  STS.U16 [R5+0x2c00], R50 ;  /* 0x002c003205007388 */ /* 0x0003e20000000400 */
[----:B------:R-:W-:Y:S01]  /*0d20*/  CS2R R28, SRZ ;  /* 0x00000000001c7805 */ /* 0x000fe2000001ff00 */
[----:B------:R-:W-:Y:S02]  /*0d30*/  CS2R R30, SRZ ;  /* 0x00000000001e7805 */ /* 0x000fe4000001ff00 */
[----:B------:R2:W-:Y:S01]  /*0d40*/  STS.U16 [R5+0x3c00], R62 ;  /* 0x003c003e05007388 */ /* 0x0005e20000000400 */
[----:B------:R-:W-:Y:S01]  /*0d50*/  CS2R R54, SRZ ;  /* 0x0000000000367805 */ /* 0x000fe2000001ff00 */
[----:B0-----:R-:W-:Y:S01]  /*0d60*/  CS2R R44, SRZ ;  /* 0x00000000002c7805 */ /* 0x001fe2000001ff00 */
[----:B------:R-:W-:Y:S01]  /*0d70*/  SHF.L.U32 R8, R0, 0x5, RZ ;  /* 0x0000000500087819 */ /* 0x000fe200000006ff */
[----:B------:R-:W-:Y:S01]  /*0d80*/  STS.U16 [R7+0xe00], R34 ;  /* 0x000e002207007388 */ /* 0x000fe20000000400 */
[----:B-1----:R-:W-:-:S03]  /*0d90*/  CS2R R50, SRZ ;  /* 0x0000000000327805 */ /* 0x002fc6000001ff00 */
[----:B------:R0:W-:Y:S01]  /*0da0*/  STS.U16 [R7+0x1e00], R46 ;  /* 0x001e002e07007388 */ /* 0x0001e20000000400 */
[----:B--2---:R-:W-:-:S03]  /*0db0*/  CS2R R62, SRZ ;  /* 0x00000000003e7805 */ /* 0x004fc6000001ff00 */
[----:B------:R1:W-:Y:S04]  /*0dc0*/  STS.U16 [R7+0x2e00], R52 ;  /* 0x002e003407007388 */ /* 0x0003e80000000400 */
[----:B------:R2:W-:Y:S01]  /*0dd0*/  STS.U16 [R7+0x3e00], R66 ;  /* 0x003e004207007388 */ /* 0x0005e20000000400 */
[----:B0-----:R-:W-:Y:S01]  /*0de0*/  CS2R R46, SRZ ;  /* 0x00000000002e7805 */ /* 0x001fe2000001ff00 */
[----:B-1----:R-:W-:Y:S01]  /*0df0*/  CS2R R52, SRZ ;  /* 0x0000000000347805 */ /* 0x002fe2000001ff00 */
[----:B--2---:R-:W-:Y:S01]  /*0e00*/  SHF.L.U32 R7, R0, 0x3, RZ ;  /* 0x0000000300077819 */ /* 0x004fe200000006ff */
[----:B------:R-:W-:Y:S05]  /*0e10*/  @!P0 BRA `(.L_x_0) ;  /* 0x000013d000008947 */ /* 0x000fea0003800000 */
[----:B------:R-:W-:Y:S01]  /*0e20*/  LOP3.LUT R3, R0, 0x7, RZ, 0xc0, !PT ;  /* 0x0000000700037812 */ /* 0x000fe200078ec0ff */
[----:B------:R-:W-:Y:S01]  /*0e30*/  CS2R R48, SRZ ;  /* 0x0000000000307805 */ /* 0x000fe2000001ff00 */
[----:B------:R-:W-:Y:S01]  /*0e40*/  LOP3.LUT R5, R6, 0x10, RZ, 0xc0, !PT ;  /* 0x0000001006057812 */ /* 0x000fe200078ec0ff */
[----:B------:R-:W-:Y:S01]  /*0e50*/  CS2R R50, SRZ ;  /* 0x0000000000327805 */ /* 0x000fe2000001ff00 */
[----:B------:R-:W-:Y:S01]  /*0e60*/  LOP3.LUT R12, R7, 0x30, RZ, 0xc0, !PT ;  /* 0x00000030070c7812 */ /* 0x000fe200078ec0ff */
[----:B------:R-:W-:Y:S01]  /*0e70*/  IMAD R10, R3, 0x210, RZ ;  /* 0x00000210030a7824 */ /* 0x000fe200078e02ff */
[--C-:B------:R-:W-:Y:S01]  /*0e80*/  LOP3.LUT R5, R5, 0xe0, R0.reuse, 0xf8, !PT ;  /* 0x000000e005057812 */ /* 0x100fe200078ef800 */
[----:B------:R-:W-:Y:S01]  /*0e90*/  CS2R R36, SRZ ;  /* 0x0000000000247805 */ /* 0x000fe2000001ff00 */
[----:B------:R-:W-:Y:S01]  /*0ea0*/  LEA R19, R3, R12, 0x6 ;  /* 0x0000000c03137211 */ /* 0x000fe200078e30ff */
[----:B------:R-:W-:Y:S01]  /*0eb0*/  IMAD R3, R2, c[0x0][0x1a0], RZ ;  /* 0x0000680002037a24 */ /* 0x000fe200078e02ff */
[----:B------:R-:W-:Y:S01]  /*0ec0*/  LOP3.LUT R17, R10, R5, RZ, 0x3c, !PT ;  /* 0x000000050a117212 */ /* 0x000fe200078e3cff */
[----:B------:R-:W-:Y:S01]  /*0ed0*/  CS2R R38, SRZ ;  /* 0x0000000000267805 */ /* 0x000fe2000001ff00 */
[C---:B------:R-:W-:Y:S01]  /*0ee0*/  LOP3.LUT R5, R0.reuse, 0x1f, RZ, 0xc0, !PT ;  /* 0x0000001f00057812 */ /* 0x040fe200078ec0ff */
[----:B------:R-:W-:Y:S01]  /*0ef0*/  CS2R R56, SRZ ;  /* 0x0000000000387805 */ /* 0x000fe2000001ff00 */
[----:B------:R-:W-:Y:S01]  /*0f00*/  SHF.R.U32.HI R4, RZ, 0x2, R0 ;  /* 0x00000002ff047819 */ /* 0x000fe20000011600 */
[----:B------:R-:W-:Y:S01]  /*0f10*/  CS2R R58, SRZ ;  /* 0x00000000003a7805 */ /* 0x000fe2000001ff00 */
[----:B------:R-:W-:Y:S01]  /*0f20*/  LOP3.LUT R11, R0, 0xf, RZ, 0xc0, !PT ;  /* 0x0000000f000b7812 */ /* 0x000fe200078ec0ff */
[----:B------:R-:W-:Y:S01]  /*0f30*/  IMAD R10, R5, c[0x0][0x1a8], RZ ;  /* 0x00006a00050a7a24 */ /* 0x000fe200078e02ff */
[C---:B------:R-:W-:Y:S01]  /*0f40*/  SHF.L.U32 R5, R3.reuse, 0x1, RZ ;  /* 0x0000000103057819 */ /* 0x040fe200000006ff */
[----:B------:R-:W-:Y:S01]  /*0f50*/  IMAD.HI R3, R3, 0x2, RZ ;  /* 0x0000000203037827 */ /* 0x000fe200078e02ff */
[----:B------:R-:W-:Y:S01]  /*0f60*/  LOP3.LUT R9, R9, 0x30, R4, 0x78, !PT ;  /* 0x0000003009097812 */ /* 0x000fe200078e7804 */
[----:B------:R-:W-:Y:S01]  /*0f70*/  CS2R R60, SRZ ;  /* 0x00000000003c7805 */ /* 0x000fe2000001ff00 */
[C---:B------:R-:W-:Y:S01]  /*0f80*/  SHF.L.U32 R12, R10.reuse, 0x1, RZ ;  /* 0x000000010a0c7819 */ /* 0x040fe200000006ff */
[----:B------:R-:W-:Y:S01]  /*0f90*/  IMAD.HI R14, R10, 0x2, RZ ;  /* 0x000000020a0e7827 */ /* 0x000fe200078e02ff */
[----:B------:R-:W-:Y:S01]  /*0fa0*/  MOV R20, c[0x0][0x1b8] ;  /* 0x00006e0000147a02 */ /* 0x000fe20000000f00 */
[----:B------:R-:W-:Y:S01]  /*0fb0*/  CS2R R62, SRZ ;  /* 0x00000000003e7805 */ /* 0x000fe2000001ff00 */
[----:B------:R-:W-:Y:S01]  /*0fc0*/  IADD3 R86, P0, P1, R12, c[0x0][0x168], R5 ;  /* 0x00005a000c567a10 */ /* 0x000fe2000791e005 */
[----:B------:R-:W-:Y:S01]  /*0fd0*/  IMAD R4, R2, c[0x0][0x1b0], RZ ;  /* 0x00006c0002047a24 */ /* 0x000fe200078e02ff */
[----:B------:R-:W-:Y:S01]  /*0fe0*/  LOP3.LUT R15, R0, 0x10, RZ, 0xc0, !PT ;  /* 0x00000010000f7812 */ /* 0x000fe200078ec0ff */
[----:B------:R-:W-:Y:S01]  /*0ff0*/  IMAD R13, R11, c[0x0][0x1b4], RZ ;  /* 0x00006d000b0d7a24 */ /* 0x000fe200078e02ff */
[----:B------:R-:W-:Y:S01]  /*1000*/  IADD3.X R14, R14, c[0x0][0x16c], R3, P0, P1 ;  /* 0x00005b000e0e7a10 */ /* 0x000fe200007e2403 */
[----:B------:R-:W-:Y:S01]  /*1010*/  CS2R R24, SRZ ;  /* 0x0000000000187805 */ /* 0x000fe2000001ff00 */
[--C-:B------:R-:W-:Y:S01]  /*1020*/  SHF.R.U32.HI R3, RZ, 0x4, R0.reuse ;  /* 0x00000004ff037819 */ /* 0x100fe20000011600 */
[----:B------:R-:W-:Y:S01]  /*1030*/  CS2R R26, SRZ ;  /* 0x00000000001a7805 */ /* 0x000fe2000001ff00 */
[C---:B------:R-:W-:Y:S01]  /*1040*/  SHF.L.U32 R11, R4.reuse, 0x1, RZ ;  /* 0x00000001040b7819 */ /* 0x040fe200000006ff */
[----:B------:R-:W-:Y:S01]  /*1050*/  IMAD.HI R4, R4, 0x2, RZ ;  /* 0x0000000204047827 */ /* 0x000fe200078e02ff */
[----:B------:R-:W-:Y:S01]  /*1060*/  SHF.L.U32 R16, R13, 0x1, RZ ;  /* 0x000000010d107819 */ /* 0x000fe200000006ff */
[----:B------:R-:W-:Y:S01]  /*1070*/  CS2R R28, SRZ ;  /* 0x00000000001c7805 */ /* 0x000fe2000001ff00 */
[----:B------:R-:W-:Y:S01]  /*1080*/  SGXT.U32 R3, R3, 0x4 ;  /* 0x000000040303781a */ /* 0x000fe20000000000 */
[----:B------:R-:W-:Y:S01]  /*1090*/  IMAD.HI R13, R13, 0x2, RZ ;  /* 0x000000020d0d7827 */ /* 0x000fe200078e02ff */
[----:B------:R-:W-:Y:S01]  /*10a0*/  IADD3 R82, P2, P3, R16, c[0x0][0x170], R11 ;  /* 0x00005c0010527a10 */ /* 0x000fe20007b5e00b */
[----:B------:R-:W-:Y:S01]  /*10b0*/  CS2R R30, SRZ ;  /* 0x00000000001e7805 */ /* 0x000fe2000001ff00 */
[----:B------:R-:W-:Y:S01]  /*10c0*/  SHF.R.U32.HI R5, RZ, 0x5, R0 ;  /* 0x00000005ff057819 */ /* 0x000fe20000011600 */
[----:B------:R-:W-:Y:S01]  /*10d0*/  IMAD R11, R3, c[0x0][0x1b8], RZ ;  /* 0x00006e00030b7a24 */ /* 0x000fe200078e02ff */
[----:B------:R-:W-:Y:S01]  /*10e0*/  IADD3.X R13, R13, c[0x0][0x174], R4, P2, P3 ;  /* 0x00005d000d0d7a10 */ /* 0x000fe200017e6404 */
[----:B------:R-:W-:Y:S01]  /*10f0*/  CS2R R44, SRZ ;  /* 0x00000000002c7805 */ /* 0x000fe2000001ff00 */
[----:B------:R-:W-:Y:S01]  /*1100*/  SHF.R.S32.HI R12, RZ, 0x2, R0 ;  /* 0x00000002ff0c7819 */ /* 0x000fe20000011400 */
[----:B------:R-:W-:Y:S01]  /*1110*/  CS2R R46, SRZ ;  /* 0x00000000002e7805 */ /* 0x000fe2000001ff00 */
[----:B------:R-:W-:Y:S01]  /*1120*/  LEA R4, R20, R11, 0x4 ;  /* 0x0000000b14047211 */ /* 0x000fe200078e20ff */
[----:B------:R-:W-:Y:S01]  /*1130*/  CS2R R52, SRZ ;  /* 0x0000000000347805 */ /* 0x000fe2000001ff00 */
[----:B------:R-:W-:Y:S01]  /*1140*/  SHF.L.U32 R18, R15, 0x8, RZ ;  /* 0x000000080f127819 */ /* 0x000fe200000006ff */
[----:B------:R-:W-:Y:S01]  /*1150*/  CS2R R54, SRZ ;  /* 0x0000000000367805 */ /* 0x000fe2000001ff00 */
[----:B------:R-:W-:-:S02]  /*1160*/  SGXT.U32 R5, R5, 0x3 ;  /* 0x000000030505781a */ /* 0x000fc40000000000 */
[-C--:B------:R-:W-:Y:S01]  /*1170*/  LEA R84, P2, R11, R82.reuse, 0x1 ;  /* 0x000000520b547211 */ /* 0x080fe200078408ff */
[----:B------:R-:W-:Y:S01]  /*1180*/  IMAD R16, R15, -0xf0, R18 ;  /* 0xffffff100f107824 */ /* 0x000fe200078e0212 */
[----:B------:R-:W-:Y:S01]  /*1190*/  SGXT R12, R12, 0x1 ;  /* 0x000000010c0c781a */ /* 0x000fe20000000200 */
[----:B------:R-:W-:Y:S01]  /*11a0*/  IMAD R5, R5, c[0x0][0x1a4], RZ ;  /* 0x0000690005057a24 */ /* 0x000fe200078e02ff */
[----:B------:R-:W-:Y:S02]  /*11b0*/  LEA R82, P3, R4, R82, 0x1 ;  /* 0x0000005204527211 */ /* 0x000fe400078608ff */
[----:B------:R-:W-:Y:S02]  /*11c0*/  IADD3 R10, R18, R17, RZ ;  /* 0x00000011120a7210 */ /* 0x000fe40007ffe0ff */
[----:B------:R-:W-:Y:S02]  /*11d0*/  MOV R18, c[0x0][0x1a4] ;  /* 0x0000690000127a02 */ /* 0x000fe40000000f00 */
[----:B------:R-:W-:-:S02]  /*11e0*/  LOP3.LUT R15, R12, 0x90, RZ, 0xc0, !PT ;  /* 0x000000900c0f7812 */ /* 0x000fc400078ec0ff */
[----:B------:R-:W-:Y:S02]  /*11f0*/  LEA.HI.X.SX32 R83, R4, R13, 0x1, P3 ;  /* 0x0000000d04537211 */ /* 0x000fe400018f0eff */
[----:B------:R-:W-:Y:S02]  /*1200*/  SHF.R.S32.HI R4, RZ, 0x6, R0 ;  /* 0x00000006ff047819 */ /* 0x000fe40000011400 */
[----:B------:R-:W-:Y:S02]  /*1210*/  LEA R3, R18, R5, 0x3 ;  /* 0x0000000512037211 */ /* 0x000fe400078e18ff */
[----:B------:R-:W-:Y:S02]  /*1220*/  LOP3.LUT R15, R15, 0x60, R8, 0xf8, !PT ;  /* 0x000000600f0f7812 */ /* 0x000fe400078ef808 */
[----:B------:R-:W-:Y:S02]  /*1230*/  SGXT R4, R4, 0x1 ;  /* 0x000000010404781a */ /* 0x000fe40000000200 */
[----:B------:R-:W-:-:S02]  /*1240*/  LEA R88, P0, R5, R86, 0x1 ;  /* 0x0000005605587211 */ /* 0x000fc400078008ff */
[----:B------:R-:W-:Y:S02]  /*1250*/  LEA R86, P1, R3, R86, 0x1 ;  /* 0x0000005603567211 */ /* 0x000fe400078208ff */
[----:B------:R-:W-:Y:S02]  /*1260*/  LOP3.LUT R15, R15, 0x10, R6, 0x78, !PT ;  /* 0x000000100f0f7812 */ /* 0x000fe400078e7806 */
[----:B------:R-:W-:Y:S02]  /*1270*/  LOP3.LUT R17, R4, 0x90, RZ, 0xc0, !PT ;  /* 0x0000009004117812 */ /* 0x000fe400078ec0ff */
[----:B------:R-:W-:Y:S02]  /*1280*/  LEA.HI.X.SX32 R85, R11, R13, 0x1, P2 ;  /* 0x0000000d0b557211 */ /* 0x000fe400010f0eff */
[-C--:B------:R-:W-:Y:S02]  /*1290*/  LEA.HI.X.SX32 R89, R5, R14.reuse, 0x1, P0 ;  /* 0x0000000e05597211 */ /* 0x080fe400000f0eff */
[----:B------:R-:W-:-:S02]  /*12a0*/  LEA.HI.X.SX32 R87, R3, R14, 0x1, P1 ;  /* 0x0000000e03577211 */ /* 0x000fc400008f0eff */
[----:B------:R-:W-:Y:S02]  /*12b0*/  IADD3 R11, R15, R16, RZ ;  /* 0x000000100f0b7210 */ /* 0x000fe40007ffe0ff */
[----:B------:R-:W-:Y:S02]  /*12c0*/  MOV R91, 0xff800000 ;  /* 0xff800000005b7802 */ /* 0x000fe40000000f00 */
[----:B------:R-:W-:Y:S02]  /*12d0*/  MOV R77, 0x3f800000 ;  /* 0x3f800000004d7802 */ /* 0x000fe40000000f00 */
[----:B------:R-:W-:Y:S02]  /*12e0*/  MOV R12, RZ ;  /* 0x000000ff000c7202 */ /* 0x000fe40000000f00 */
[----:B------:R-:W-:Y:S02]  /*12f0*/  MOV R5, RZ ;  /* 0x000000ff00057202 */ /* 0x000fe40000000f00 */
[----:B------:R-:W-:-:S02]  /*1300*/  MOV R3, RZ ;  /* 0x000000ff00037202 */ /* 0x000fc40000000f00 */
[----:B------:R-:W-:Y:S02]  /*1310*/  MOV R76, 0x3f800000 ;  /* 0x3f800000004c7802 */ /* 0x000fe40000000f00 */
[----:B------:R-:W-:Y:S02]  /*1320*/  MOV R15, 0x3f800000 ;  /* 0x3f800000000f7802 */ /* 0x000fe40000000f00 */
[----:B------:R-:W-:Y:S02]  /*1330*/  MOV R14, 0x3f800000 ;  /* 0x3f800000000e7802 */ /* 0x000fe40000000f00 */
[----:B------:R-:W-:Y:S02]  /*1340*/  MOV R92, 0xff800000 ;  /* 0xff800000005c7802 */ /* 0x000fe40000000f00 */
[----:B------:R-:W-:Y:S02]  /*1350*/  MOV R90, 0xff800000 ;  /* 0xff800000005a7802 */ /* 0x000fe40000000f00 */
[----:B------:R-:W-:-:S02]  /*1360*/  MOV R81, 0xff800000 ;  /* 0xff80000000517802 */ /* 0x000fc40000000f00 */
[--C-:B------:R-:W-:Y:S02]  /*1370*/  LOP3.LUT R13, R19, 0x30, R6.reuse, 0x78, !PT ;  /* 0x00000030130d7812 */ /* 0x100fe400078e7806 */
[----:B------:R-:W-:Y:S02]  /*1380*/  LOP3.LUT R4, R17, 0x17e, R6, 0x78, !PT ;  /* 0x0000017e11047812 */ /* 0x000fe400078e7806 */
.L_x_1:
[----:B------:R-:W-:-:S04]  /*1390*/  IMAD.WIDE R16, R12, 0x2, R88 ;  /* 0x000000020c107825 */ /* 0x000fc800078e0258 */
[----:B------:R-:W-:Y:S01]  /*13a0*/  IMAD.WIDE R18, R12, 0x2, R86 ;  /* 0x000000020c127825 */ /* 0x000fe200078e0256 */
[----:B------:R-:W2:Y:S04]  /*13b0*/  LDG.E.U16 R72, [R16.64] ;  /* 0x0000000410487981 */ /* 0x000ea8000c1e1500 */
[----:B------:R-:W3:Y:S01]  /*13c0*/  LDG.E.U16 R74, [R18.64] ;  /* 0x00000004124a7981 */ /* 0x000ee2000c1e1500 */
[----:B------:R-:W-:-:S03]  /*13d0*/  IMAD.WIDE R68, R5, 0x2, R84 ;  /* 0x0000000205447825 */ /* 0x000fc600078e0254 */
[----:B------:R-:W-:Y:S01]  /*13e0*/  BAR.SYNC.DEFER_BLOCKING 0x0 ;  /* 0x0000000000007b1d */ /* 0x000fe20000010000 */
[----:B------:R-:W-:-:S05]  /*13f0*/  IMAD.WIDE R70, R5, 0x2, R82 ;  /* 0x0000000205467825 */ /* 0x000fca00078e0252 */
[----:B--2---:R-:W-:Y:S04]  /*1400*/  STS.U16 [R9+0x4000], R72 ;  /* 0x0040004809007388 */ /* 0x004fe80000000400 */
[----:B---3--:R-:W-:Y:S04]  /*1410*/  STS.U16 [R9+0x4200], R74 ;  /* 0x0042004a09007388 */ /* 0x008fe80000000400 */
[----:B------:R-:W-:Y:S06]  /*1420*/  BAR.SYNC.DEFER_BLOCKING 0x0 ;  /* 0x0000000000007b1d */ /* 0x000fec0000010000 */
[----:B------:R0:W2:Y:S04]  /*1430*/  LDG.E.U16 R93, [R68.64] ;  /* 0x00000004445d7981 */ /* 0x0000a8000c1e1500 */
[----:B------:R0:W3:Y:S01]  /*1440*/  LDG.E.U16 R95, [R70.64] ;  /* 0x00000004465f7981 */ /* 0x0000e2000c1e1500 */
[----:B------:R-:W-:-:S03]  /*1450*/  IADD3 R3, R3, 0x10, RZ ;  /* 0x0000001003037810 */ /* 0x000fc60007ffe0ff */
[----:B------:R-:W-:Y:S01]  /*1460*/  LDSM.16.MT88.4 R64, [R10] ;  /* 0x000000000a40783b */ /* 0x000fe20000004200 */
[----:B------:R-:W-:-:S03]  /*1470*/  ISETP.GE.AND P0, PT, R3, c[0x0][0x1d0], PT ;  /* 0x0000740003007a0c */ /* 0x000fc60003f06270 */
[----:B------:R-:W1:Y:S04]  /*1480*/  LDSM.16.M88.4 R20, [R13+0x4000] ;  /* 0x004000000d14783b */ /* 0x000e680000000200 */
[----:B------:R-:W4:Y:S04]  /*1490*/  LDSM.16.M88.4 R16, [R13+0x4200] ;  /* 0x004200000d10783b */ /* 0x000f280000000200 */
[----:B------:R-:W-:Y:S04]  /*14a0*/  LDSM.16.MT88.4 R32, [R10+0x2000] ;  /* 0x002000000a20783b */ /* 0x000fe80000004200 */
[----:B------:R-:W0:Y:S01]  /*14b0*/  LDSM.16.MT88.4 R72, [R10+0x100] ;  /* 0x000100000a48783b */ /* 0x000e220000004200 */
[C---:B-1----:R-:W-:Y:S08]  /*14c0*/  HMMA.16816.F32.BF16 R40, R64.reuse, R20, RZ ;  /* 0x000000144028723c */ /* 0x042ff000000418ff */
[----:B----4-:R-:W-:Y:S08]  /*14d0*/  HMMA.16816.F32.BF16 R64, R64, R16, RZ ;  /* 0x000000104040723c */ /* 0x010ff000000418ff */
[----:B0-----:R-:W-:Y:S08]  /*14e0*/  HMMA.16816.F32.BF16 R68, R72, R20, RZ ;  /* 0x000000144844723c */ /* 0x001ff000000418ff */
[C---:B------:R-:W-:Y:S08]  /*14f0*/  HMMA.16816.F32.BF16 R40, R32.reuse, R22, R40 ;  /* 0x000000162028723c */ /* 0x040ff00000041828 */
[----:B------:R-:W-:Y:S01]  /*1500*/  HMMA.16816.F32.BF16 R32, R32, R18, R64 ;  /* 0x000000122020723c */ /* 0x000fe20000041840 */
[----:B------:R-:W0:Y:S04]  /*1510*/  LDSM.16.MT88.4 R64, [R10+0x2100] ;  /* 0x002100000a40783b */ /* 0x000e280000004200 */
[----:B------:R-:W-:Y:S03]  /*1520*/  BAR.SYNC.DEFER_BLOCKING 0x0 ;  /* 0x0000000000007b1d */ /* 0x000fe60000010000 */
[----:B------:R-:W-:Y:S08]  /*1530*/  HMMA.16816.F32.BF16 R72, R72, R16, RZ ;  /* 0x000000104848723c */ /* 0x000ff000000418ff */
[----:B------:R-:W-:-:S02]  /*1540*/  FMUL R16, R40, c[0x0][0x188] ;  /* 0x0000620028107a20 */ /* 0x000fc40000400000 */
[----:B------:R-:W-:-:S05]  /*1550*/  FMUL R17, R41, c[0x0][0x188] ;  /* 0x0000620029117a20 */ /* 0x000fca0000400000 */
[----:B------:R-:W-:Y:S01]  /*1560*/  FMNMX R17, R16, R17, !PT ;  /* 0x0000001110117209 */ /* 0x000fe20007800000 */
[----:B------:R-:W-:-:S05]  /*1570*/  FMUL R16, R32, c[0x0][0x188] ;  /* 0x0000620020107a20 */ /* 0x000fca0000400000 */
[----:B------:R-:W-:Y:S01]  /*1580*/  FMNMX R17, R16, R17, !PT ;  /* 0x0000001110117209 */ /* 0x000fe20007800000 */
[----:B------:R-:W-:-:S05]  /*1590*/  FMUL R16, R33, c[0x0][0x188] ;  /* 0x0000620021107a20 */ /* 0x000fca0000400000 */
[----:B------:R-:W-:Y:S01]  /*15a0*/  FMNMX R20, R16, R17, !PT ;  /* 0x0000001110147209 */ /* 0x000fe20007800000 */
[----:B------:R-:W-:Y:S02]  /*15b0*/  FMUL R16, R42, c[0x0][0x188] ;  /* 0x000062002a107a20 */ /* 0x000fe40000400000 */
[----:B------:R-:W-:Y:S02]  /*15c0*/  FMUL R17, R43, c[0x0][0x188] ;  /* 0x000062002b117a20 */ /* 0x000fe40000400000 */
[----:B------:R-:W1:Y:S01]  /*15d0*/  SHFL.BFLY PT, R21, R20, 0x2, 0x1f ;  /* 0x0c401f0014157f89 */ /* 0x000e6200000e0000 */
[----:B0-----:R-:W-:Y:S02]  /*15e0*/  HMMA.16816.F32.BF16 R68, R64, R22, R68 ;  /* 0x000000164044723c */ /* 0x001fe40000041844 */
[----:B------:R-:W-:Y:S01]  /*15f0*/  FMNMX R17, R16, R17, !PT ;  /* 0x0000001110117209 */ /* 0x000fe20007800000 */
[----:B------:R-:W-:-:S05]  /*1600*/  FMUL R16, R35, c[0x0][0x188] ;  /* 0x0000620023107a20 */ /* 0x000fca0000400000 */
[----:B------:R-:W-:Y:S07]  /*1610*/  HMMA.16816.F32.BF16 R72, R64, R18, R72 ;  /* 0x000000124048723c */ /* 0x000fee0000041848 */
[----:B------:R-:W-:-:S05]  /*1620*/  FMUL R18, R34, c[0x0][0x188] ;  /* 0x0000620022127a20 */ /* 0x000fca0000400000 */
[----:B------:R-:W-:Y:S02]  /*1630*/  FMNMX R17, R18, R17, !PT ;  /* 0x0000001112117209 */ /* 0x000fe40007800000 */
[----:B-1----:R-:W-:Y:S02]  /*1640*/  FMNMX R21, R20, R21, !PT ;  /* 0x0000001514157209 */ /* 0x002fe40007800000 */
[----:B------:R-:W-:Y:S01]  /*1650*/  FMNMX R18, R16, R17, !PT ;  /* 0x0000001110127209 */ /* 0x000fe20007800000 */
[----:B------:R-:W-:Y:S02]  /*1660*/  FMUL R16, R68, c[0x0][0x188] ;  /* 0x0000620044107a20 */ /* 0x000fe40000400000 */
[----:B------:R-:W0:Y:S01]  /*1670*/  SHFL.BFLY PT, R22, R21, 0x1, 0x1f ;  /* 0x0c201f0015167f89 */ /* 0x000e2200000e0000 */
[----:B------:R-:W-:-:S03]  /*1680*/  FMUL R17, R69, c[0x0][0x188] ;  /* 0x0000620045117a20 */ /* 0x000fc60000400000 */
[----:B------:R-:W1:Y:S02]  /*1690*/  SHFL.BFLY PT, R19, R18, 0x2, 0x1f ;  /* 0x0c401f0012137f89 */ /* 0x000e6400000e0000 */
[----:B------:R-:W-:Y:S01]  /*16a0*/  FMNMX R17, R16, R17, !PT ;  /* 0x0000001110117209 */ /* 0x000fe20007800000 */
[----:B------:R-:W-:-:S05]  /*16b0*/  FMUL R16, R72, c[0x0][0x188] ;  /* 0x0000620048107a20 */ /* 0x000fca0000400000 */
[----:B------:R-:W-:Y:S01]  /*16c0*/  FMNMX R17, R16, R17, !PT ;  /* 0x0000001110117209 */ /* 0x000fe20007800000 */
[----:B------:R-:W-:Y:S01]  /*16d0*/  FMUL R16, R73, c[0x0][0x188] ;  /* 0x0000620049107a20 */ /* 0x000fe20000400000 */
[----:B0-----:R-:W-:Y:S02]  /*16e0*/  FMNMX R22, R21, R22, !PT ;  /* 0x0000001615167209 */ /* 0x001fe40007800000 */
[----:B-1----:R-:W-:Y:S02]  /*16f0*/  FMNMX R23, R18, R19, !PT ;  /* 0x0000001312177209 */ /* 0x002fe40007800000 */
[----:B------:R-:W-:Y:S01]  /*1700*/  FMNMX R19, R16, R17, !PT ;  /* 0x0000001110137209 */ /* 0x000fe20007800000 */
[----:B------:R-:W-:Y:S01]  /*1710*/  FMUL R16, R70, c[0x0][0x188] ;  /* 0x0000620046107a20 */ /* 0x000fe20000400000 */
[----:B------:R-:W-:Y:S01]  /*1720*/  FMNMX R64, R22, R91, !PT ;  /* 0x0000005b16407209 */ /* 0x000fe20007800000 */
[----:B------:R-:W-:Y:S01]  /*1730*/  FMUL R17, R71, c[0x0][0x188] ;  /* 0x0000620047117a20 */ /* 0x000fe20000400000 */
[----:B------:R-:W0:Y:S03]  /*1740*/  SHFL.BFLY PT, R18, R23, 0x1, 0x1f ;  /* 0x0c201f0017127f89 */ /* 0x000e2600000e0000 */
[--C-:B------:R-:W-:Y:S01]  /*1750*/  FFMA R20, R40, c[0x0][0x188], -R64.reuse ;  /* 0x0000620028147a23 */ /* 0x100fe20000000840 */
[----:B------:R-:W-:Y:S01]  /*1760*/  FMNMX R17, R16, R17, !PT ;  /* 0x0000001110117209 */ /* 0x000fe20007800000 */
[----:B------:R-:W-:Y:S01]  /*1770*/  FMUL R16, R74, c[0x0][0x188] ;  /* 0x000062004a107a20 */ /* 0x000fe20000400000 */
[----:B------:R-:W1:Y:S01]  /*1780*/  SHFL.BFLY PT, R40, R19, 0x2, 0x1f ;  /* 0x0c401f0013287f89 */ /* 0x000e6200000e0000 */
[----:B------:R-:W-:-:S02]  /*1790*/  FFMA R41, R41, c[0x0][0x188], -R64 ;  /* 0x0000620029297a23 */ /* 0x000fc40000000840 */
[--C-:B------:R-:W-:Y:S01]  /*17a0*/  FFMA R33, R33, c[0x0][0x188], -R64.reuse ;  /* 0x0000620021217a23 */ /* 0x100fe20000000840 */
[----:B------:R-:W-:Y:S01]  /*17b0*/  FMNMX R21, R16, R17, !PT ;  /* 0x0000001110157209 */ /* 0x000fe20007800000 */
[----:B------:R-:W-:Y:S02]  /*17c0*/  FMUL R16, R75, c[0x0][0x188] ;  /* 0x000062004b107a20 */ /* 0x000fe40000400000 */
[----:B------:R-:W-:Y:S02]  /*17d0*/  FMUL R41, R41, 1.4426950216293334961 ;  /* 0x3fb8aa3b29297820 */ /* 0x000fe40000400000 */
[----:B------:R-:W-:Y:S01]  /*17e0*/  FMUL R20, R20, 1.4426950216293334961 ;  /* 0x3fb8aa3b14147820 */ /* 0x000fe20000400000 */
[----:B------:R-:W-:Y:S01]  /*17f0*/  FMNMX R16, R16, R21, !PT ;  /* 0x0000001510107209 */ /* 0x000fe20007800000 */
[----:B------:R4:W-:Y:S01]  /*1800*/  MUFU.EX2 R17, R41 ;  /* 0x0000002900117308 */ /* 0x0009e20000000800 */
[----:B------:R-:W-:-:S04]  /*1810*/  FFMA R32, R32, c[0x0][0x188], -R64 ;  /* 0x0000620020207a23 */ /* 0x000fc80000000840 */
[----:B------:R-:W-:Y:S01]  /*1820*/  FMUL R22, R32, 1.4426950216293334961 ;  /* 0x3fb8aa3b20167820 */ /* 0x000fe20000400000 */
[----:B0-----:R-:W-:Y:S02]  /*1830*/  FMNMX R65, R23, R18, !PT ;  /* 0x0000001217417209 */ /* 0x001fe40007800000 */
[----:B------:R-:W0:Y:S01]  /*1840*/  MUFU.EX2 R20, R20 ;  /* 0x0000001400147308 */ /* 0x000e220000000800 */
[----:B----4-:R-:W4:Y:S01]  /*1850*/  SHFL.BFLY PT, R41, R16, 0x2, 0x1f ;  /* 0x0c401f0010297f89 */ /* 0x010f2200000e0000 */
[----:B------:R-:W-:Y:S01]  /*1860*/  FADD R18, -R64, R91 ;  /* 0x0000005b40127221 */ /* 0x000fe20000000100 */
[----:B------:R-:W-:Y:S02]  /*1870*/  FMNMX R65, R65, R92, !PT ;  /* 0x0000005c41417209 */ /* 0x000fe40007800000 */
[----:B-1----:R-:W-:Y:S01]  /*1880*/  FMNMX R40, R19, R40, !PT ;  /* 0x0000002813287209 */ /* 0x002fe20007800000 */
[----:B------:R-:W-:Y:S02]  /*1890*/  FMUL R19, R33, 1.4426950216293334961 ;  /* 0x3fb8aa3b21137820 */ /* 0x000fe40000400000 */
[----:B------:R-:W-:Y:S01]  /*18a0*/  FFMA R42, R42, c[0x0][0x188], -R65 ;  /* 0x000062002a2a7a23 */ /* 0x000fe20000000841 */
[----:B------:R-:W1:Y:S01]  /*18b0*/  MUFU.EX2 R22, R22 ;  /* 0x0000001600167308 */ /* 0x000e620000000800 */
[----:B------:R-:W5:Y:S01]  /*18c0*/  SHFL.BFLY PT, R33, R40, 0x1, 0x1f ;  /* 0x0c201f0028217f89 */ /* 0x000f6200000e0000 */
[----:B------:R-:W-:-:S02]  /*18d0*/  FMUL R66, R18, 1.4426950216293334961 ;  /* 0x3fb8aa3b12427820 */ /* 0x000fc40000400000 */
[--C-:B------:R-:W-:Y:S02]  /*18e0*/  FFMA R18, R34, c[0x0][0x188], -R65.reuse ;  /* 0x0000620022127a23 */ /* 0x100fe40000000841 */
[----:B------:R-:W-:Y:S02]  /*18f0*/  FMUL R21, R42, 1.4426950216293334961 ;  /* 0x3fb8aa3b2a157820 */ /* 0x000fe40000400000 */
[----:B------:R-:W0:Y:S01]  /*1900*/  MUFU.EX2 R19, R19 ;  /* 0x0000001300137308 */ /* 0x000e220000000800 */
[----:B------:R-:W-:Y:S02]  /*1910*/  FMUL R18, R18, 1.4426950216293334961 ;  /* 0x3fb8aa3b12127820 */ /* 0x000fe40000400000 */
[--C-:B------:R-:W-:Y:S02]  /*1920*/  FFMA R35, R35, c[0x0][0x188], -R65.reuse ;  /* 0x0000620023237a23 */ /* 0x100fe40000000841 */
[----:B------:R-:W-:Y:S02]  /*1930*/  FFMA R43, R43, c[0x0][0x188], -R65 ;  /* 0x000062002b2b7a23 */ /* 0x000fe40000000841 */
[----:B------:R-:W-:Y:S01]  /*1940*/  FMUL R32, R35, 1.4426950216293334961 ;  /* 0x3fb8aa3b23207820 */ /* 0x000fe20000400000 */
[----:B----4-:R-:W-:Y:S01]  /*1950*/  FMNMX R41, R16, R41, !PT ;  /* 0x0000002910297209 */ /* 0x010fe20007800000 */
[----:B------:R4:W-:Y:S01]  /*1960*/  MUFU.EX2 R23, R18 ;  /* 0x0000001200177308 */ /* 0x0009e20000000800 */
[----:B------:R-:W-:-:S03]  /*1970*/  FMUL R43, R43, 1.4426950216293334961 ;  /* 0x3fb8aa3b2b2b7820 */ /* 0x000fc60000400000 */
[----:B------:R-:W0:Y:S01]  /*1980*/  SHFL.BFLY PT, R16, R41, 0x1, 0x1f ;  /* 0x0c201f0029107f89 */ /* 0x000e2200000e0000 */
[----:B-----5:R-:W-:-:S03]  /*1990*/  FMNMX R33, R40, R33, !PT ;  /* 0x0000002128217209 */ /* 0x020fc60007800000 */
[----:B------:R-:W-:Y:S01]  /*19a0*/  MUFU.EX2 R34, R43 ;  /* 0x0000002b00227308 */ /* 0x000fe20000000800 */
[----:B------:R-:W-:Y:S01]  /*19b0*/  FMNMX R67, R33, R90, !PT ;  /* 0x0000005a21437209 */ /* 0x000fe20007800000 */
[----:B------:R-:W-:-:S04]  /*19c0*/  FADD R33, -R65, R92 ;  /* 0x0000005c41217221 */ /* 0x000fc80000000100 */
[--C-:B------:R-:W-:Y:S02]  /*19d0*/  FFMA R68, R68, c[0x0][0x188], -R67.reuse ;  /* 0x0000620044447a23 */ /* 0x100fe40000000843 */
[----:B------:R-:W5:Y:S01]  /*19e0*/  MUFU.EX2 R21, R21 ;  /* 0x0000001500157308 */ /* 0x000f620000000800 */
[----:B----4-:R-:W-:Y:S02]  /*19f0*/  FADD R18, -R67, R90 ;  /* 0x0000005a43127221 */ /* 0x010fe40000000100 */
[----:B------:R-:W-:Y:S02]  /*1a00*/  FMUL R68, R68, 1.4426950216293334961 ;  /* 0x3fb8aa3b44447820 */ /* 0x000fe40000400000 */
[----:B------:R-:W-:Y:S02]  /*1a10*/  FMUL R18, R18, 1.4426950216293334961 ;  /* 0x3fb8aa3b12127820 */ /* 0x000fe40000400000 */
[--C-:B------:R-:W-:Y:S01]  /*1a20*/  FFMA R69, R69, c[0x0][0x188], -R67.reuse ;  /* 0x0000620045457a23 */ /* 0x100fe20000000843 */
[----:B------:R4:W-:Y:S01]  /*1a30*/  MUFU.EX2 R42, R68 ;  /* 0x00000044002a7308 */ /* 0x0009e20000000800 */
[----:B------:R-:W-:Y:S01]  /*1a40*/  FFMA R72, R72, c[0x0][0x188], -R67 ;  /* 0x0000620048487a23 */ /* 0x000fe20000000843 */
[----:B0-----:R-:W-:Y:S01]  /*1a50*/  FMNMX R16, R41, R16, !PT ;  /* 0x0000001029107209 */ /* 0x001fe20007800000 */
[----:B------:R-:W-:Y:S01]  /*1a60*/  FADD R41, R20, R17 ;  /* 0x0000001114297221 */ /* 0x000fe20000000000 */
[----:B------:R-:W-:Y:S01]  /*1a70*/  F2FP.BF16.PACK_AB R20, R17, R20 ;  /* 0x000000141114723e */ /* 0x000fe200000010ff */
[----:B------:R-:W-:-:S02]  /*1a80*/  FMUL R69, R69, 1.4426950216293334961 ;  /* 0x3fb8aa3b45457820 */ /* 0x000fc40000400000 */
[----:B-1----:R-:W-:Y:S01]  /*1a90*/  FADD R40, R22, R41 ;  /* 0x0000002916287221 */ /* 0x002fe20000000000 */
[----:B------:R-:W-:Y:S01]  /*1aa0*/  F2FP.BF16.PACK_AB R22, R19, R22 ;  /* 0x000000161316723e */ /* 0x000fe200000010ff */
[----:B------:R-:W-:Y:S01]  /*1ab0*/  FFMA R73, R73, c[0x0][0x188], -R67 ;  /* 0x0000620049497a23 */ /* 0x000fe20000000843 */
[----:B----4-:R-:W-:Y:S01]  /*1ac0*/  FMNMX R68, R16, R81, !PT ;  /* 0x0000005110447209 */ /* 0x010fe20007800000 */
[----:B------:R-:W-:Y:S01]  /*1ad0*/  FMUL R91, R33, 1.4426950216293334961 ;  /* 0x3fb8aa3b215b7820 */ /* 0x000fe20000400000 */
[----:B------:R0:W1:Y:S01]  /*1ae0*/  MUFU.EX2 R43, R69 ;  /* 0x00000045002b7308 */ /* 0x0000620000000800 */
[----:B------:R-:W-:Y:S02]  /*1af0*/  FMUL R33, R72, 1.4426950216293334961 ;  /* 0x3fb8aa3b48217820 */ /* 0x000fe40000400000 */
[--C-:B------:R-:W-:Y:S02]  /*1b00*/  FFMA R16, R70, c[0x0][0x188], -R68.reuse ;  /* 0x0000620046107a23 */ /* 0x100fe40000000844 */
[----:B------:R-:W-:-:S02]  /*1b10*/  FFMA R74, R74, c[0x0][0x188], -R68 ;  /* 0x000062004a4a7a23 */ /* 0x000fc40000000844 */
[----:B------:R-:W-:Y:S01]  /*1b20*/  FMUL R35, R16, 1.4426950216293334961 ;  /* 0x3fb8aa3b10237820 */ /* 0x000fe20000400000 */
[----:B------:R-:W4:Y:S01]  /*1b30*/  MUFU.EX2 R70, R18 ;  /* 0x0000001200467308 */ /* 0x000f220000000800 */
[----:B------:R-:W-:Y:S02]  /*1b40*/  FFMA R16, R71, c[0x0][0x188], -R68 ;  /* 0x0000620047107a23 */ /* 0x000fe40000000844 */
[----:B------:R-:W-:Y:S02]  /*1b50*/  FADD R71, R19, R40 ;  /* 0x0000002813477221 */ /* 0x000fe40000000000 */
[----:B------:R-:W-:Y:S02]  /*1b60*/  FMUL R40, R16, 1.4426950216293334961 ;  /* 0x3fb8aa3b10287820 */ /* 0x000fe40000400000 */
[----:B------:R-:W-:Y:S01]  /*1b70*/  FADD R41, -R68, R81 ;  /* 0x0000005144297221 */ /* 0x000fe20000000100 */
[----:B------:R-:W-:Y:S01]  /*1b80*/  MUFU.EX2 R35, R35 ;  /* 0x0000002300237308 */ /* 0x000fe20000000800 */
[----:B------:R-:W-:Y:S01]  /*1b90*/  FFMA R75, R75, c[0x0][0x188], -R68 ;  /* 0x000062004b4b7a23 */ /* 0x000fe20000000844 */
[----:B------:R-:W-:Y:S01]  /*1ba0*/  MOV R81, R68 ;  /* 0x0000004400517202 */ /* 0x000fe20000000f00 */
[----:B------:R-:W-:-:S02]  /*1bb0*/  FMUL R72, R73, 1.4426950216293334961 ;  /* 0x3fb8aa3b49487820 */ /* 0x000fc40000400000 */
[----:B------:R-:W-:Y:S02]  /*1bc0*/  FMUL R74, R74, 1.4426950216293334961 ;  /* 0x3fb8aa3b4a4a7820 */ /* 0x000fe40000400000 */
[----:B0-----:R-:W-:Y:S01]  /*1bd0*/  FMUL R69, R41, 1.4426950216293334961 ;  /* 0x3fb8aa3b29457820 */ /* 0x001fe20000400000 */
[----:B--2---:R-:W-:Y:S01]  /*1be0*/  STS.U16 [R4+0x4000], R93 ;  /* 0x0040005d04007388 */ /* 0x004fe20000000400 */
[----:B------:R0:W2:Y:S01]  /*1bf0*/  MUFU.EX2 R90, R40 ;  /* 0x00000028005a7308 */ /* 0x0000a20000000800 */
[----:B------:R-:W-:Y:S02]  /*1c00*/  FMUL R75, R75, 1.4426950216293334961 ;  /* 0x3fb8aa3b4b4b7820 */ /* 0x000fe40000400000 */
[----:B---3--:R-:W-:Y:S01]  /*1c10*/  STS.U16 [R4+0x4200], R95 ;  /* 0x0042005f04007388 */ /* 0x008fe20000000400 */
[----:B-----5:R-:W-:Y:S01]  /*1c20*/  FADD R92, R21, R34 ;  /* 0x00000022155c7221 */ /* 0x020fe20000000000 */
[----:B------:R-:W-:Y:S01]  /*1c30*/  F2FP.BF16.PACK_AB R21, R34, R21 ;  /* 0x000000152215723e */ /* 0x000fe200000010ff */
[----:B-1----:R-:W-:Y:S01]  /*1c40*/  FADD R34, R42, R43 ;  /* 0x0000002b2a227221 */ /* 0x002fe20000000000 */
[----:B------:R-:W-:Y:S01]  /*1c50*/  BAR.SYNC.DEFER_BLOCKING 0x0 ;  /* 0x0000000000007b1d */ /* 0x000fe20000010000 */
[C---:B----4-:R-:W-:Y:S01]  /*1c60*/  FMUL R24, R70.reuse, R24 ;  /* 0x0000001846187220 */ /* 0x050fe20000400000 */
[----:B0-----:R-:W-:Y:S01]  /*1c70*/  F2FP.BF16.PACK_AB R40, R43, R42 ;  /* 0x0000002a2b28723e */ /* 0x001fe200000010ff */
[----:B------:R-:W-:-:S02]  /*1c80*/  FMUL R25, R70, R25 ;  /* 0x0000001946197220 */ /* 0x000fc40000400000 */
[C---:B------:R-:W-:Y:S01]  /*1c90*/  FMUL R28, R70.reuse, R28 ;  /* 0x0000001c461c7220 */ /* 0x040fe20000400000 */
[----:B------:R-:W0:Y:S01]  /*1ca0*/  MUFU.EX2 R66, R66 ;  /* 0x0000004200427308 */ /* 0x000e220000000800 */
[----:B------:R-:W-:Y:S02]  /*1cb0*/  FMUL R29, R70, R29 ;  /* 0x0000001d461d7220 */ /* 0x000fe40000400000 */
[----:B--2---:R-:W-:Y:S01]  /*1cc0*/  FADD R73, R35, R90 ;  /* 0x0000005a23497221 */ /* 0x004fe20000000000 */
[----:B------:R-:W-:Y:S01]  /*1cd0*/  F2FP.BF16.PACK_AB R41, R90, R35 ;  /* 0x000000235a29723e */ /* 0x000fe200000010ff */
[----:B------:R-:W-:Y:S01]  /*1ce0*/  FADD R35, R23, R92 ;  /* 0x0000005c17237221 */ /* 0x000fe20000000000 */
[----:B------:R-:W1:Y:S01]  /*1cf0*/  SHFL.BFLY PT, R90, R71, 0x2, 0x1f ;  /* 0x0c401f00475a7f89 */ /* 0x000e6200000e0000 */
[C---:B------:R-:W-:Y:S01]  /*1d00*/  FMUL R44, R70.reuse, R44 ;  /* 0x0000002c462c7220 */ /* 0x040fe20000400000 */
[----:B------:R-:W2:Y:S01]  /*1d10*/  MUFU.EX2 R32, R32 ;  /* 0x0000002000207308 */ /* 0x000ea20000000800 */
[C---:B------:R-:W-:Y:S01]  /*1d20*/  FMUL R45, R70.reuse, R45 ;  /* 0x0000002d462d7220 */ /* 0x040fe20000400000 */
[----:B------:R-:W-:Y:S01]  /*1d30*/  MOV R92, R65 ;  /* 0x00000041005c7202 */ /* 0x000fe20000000f00 */
[----:B------:R-:W-:-:S02]  /*1d40*/  FMUL R52, R70, R52 ;  /* 0x0000003446347220 */ /* 0x000fc40000400000 */
[----:B------:R-:W-:-:S03]  /*1d50*/  FMUL R53, R70, R53 ;  /* 0x0000003546357220 */ /* 0x000fc60000400000 */
[----:B------:R-:W3:Y:S01]  /*1d60*/  MUFU.EX2 R91, R91 ;  /* 0x0000005b005b7308 */ /* 0x000ee20000000800 */
[C---:B0-----:R-:W-:Y:S01]  /*1d70*/  FMUL R48, R66.reuse, R48 ;  /* 0x0000003042307220 */ /* 0x041fe20000400000 */
[----:B------:R-:W0:Y:S01]  /*1d80*/  LDSM.16.M88.4 R16, [R11+0x4000] ;  /* 0x004000000b10783b */ /* 0x000e220000000200 */
[C---:B------:R-:W-:Y:S02]  /*1d90*/  FMUL R49, R66.reuse, R49 ;  /* 0x0000003142317220 */ /* 0x040fe40000400000 */
[C---:B------:R-:W-:Y:S02]  /*1da0*/  FMUL R36, R66.reuse, R36 ;  /* 0x0000002442247220 */ /* 0x040fe40000400000 */
[----:B------:R-:W-:Y:S01]  /*1db0*/  FMUL R37, R66, R37 ;  /* 0x0000002542257220 */ /* 0x000fe20000400000 */
[----:B------:R-:W-:Y:S01]  /*1dc0*/  MUFU.EX2 R33, R33 ;  /* 0x0000002100217308 */ /* 0x000fe20000000800 */
[----:B--2---:R-:W-:Y:S01]  /*1dd0*/  F2FP.BF16.PACK_AB R23, R32, R23 ;  /* 0x000000172017723e */ /* 0x004fe200000010ff */
[----:B------:R-:W-:-:S02]  /*1de0*/  FMUL R56, R66, R56 ;  /* 0x0000003842387220 */ /* 0x000fc40000400000 */
[----:B------:R-:W-:Y:S02]  /*1df0*/  FMUL R57, R66, R57 ;  /* 0x0000003942397220 */ /* 0x000fe40000400000 */
[----:B-1----:R-:W-:Y:S02]  /*1e00*/  FADD R90, R71, R90 ;  /* 0x0000005a475a7221 */ /* 0x002fe40000000000 */
[----:B------:R-:W1:Y:S01]  /*1e10*/  MUFU.EX2 R72, R72 ;  /* 0x0000004800487308 */ /* 0x000e620000000800 */
[C---:B---3--:R-:W-:Y:S02]  /*1e20*/  FMUL R50, R91.reuse, R50 ;  /* 0x000000325b327220 */ /* 0x048fe40000400000 */
[C---:B------:R-:W-:Y:S02]  /*1e30*/  FMUL R51, R91.reuse, R51 ;  /* 0x000000335b337220 */ /* 0x040fe40000400000 */
[C---:B------:R-:W-:Y:S02]  /*1e40*/  FMUL R38, R91.reuse, R38 ;  /* 0x000000265b267220 */ /* 0x040fe40000400000 */
[C---:B------:R-:W-:Y:S01]  /*1e50*/  FMUL R39, R91.reuse, R39 ;  /* 0x000000275b277220 */ /* 0x040fe20000400000 */
[----:B------:R-:W-:Y:S01]  /*1e60*/  MUFU.EX2 R74, R74 ;  /* 0x0000004a004a7308 */ /* 0x000fe20000000800 */
[----:B------:R-:W-:-:S02]  /*1e70*/  FMUL R58, R91, R58 ;  /* 0x0000003a5b3a7220 */ /* 0x000fc40000400000 */
[C---:B------:R-:W-:Y:S02]  /*1e80*/  FMUL R59, R91.reuse, R59 ;  /* 0x0000003b5b3b7220 */ /* 0x040fe40000400000 */
[C---:B------:R-:W-:Y:S02]  /*1e90*/  FMUL R60, R66.reuse, R60 ;  /* 0x0000003c423c7220 */ /* 0x040fe40000400000 */
[----:B------:R-:W-:Y:S01]  /*1ea0*/  FMUL R61, R66, R61 ;  /* 0x0000003d423d7220 */ /* 0x000fe20000400000 */
[----:B------:R-:W2:Y:S01]  /*1eb0*/  MUFU.EX2 R69, R69 ;  /* 0x0000004500457308 */ /* 0x000ea20000000800 */
[----:B-1----:R-:W-:Y:S01]  /*1ec0*/  F2FP.BF16.PACK_AB R42, R72, R33 ;  /* 0x00000021482a723e */ /* 0x002fe200000010ff */
[C---:B------:R-:W-:Y:S02]  /*1ed0*/  FMUL R62, R91.reuse, R62 ;  /* 0x0000003e5b3e7220 */ /* 0x040fe40000400000 */
[----:B------:R-:W-:-:S04]  /*1ee0*/  FMUL R63, R91, R63 ;  /* 0x0000003f5b3f7220 */ /* 0x000fc80000400000 */
[----:B------:R-:W1:Y:S01]  /*1ef0*/  MUFU.EX2 R75, R75 ;  /* 0x0000004b004b7308 */ /* 0x000e620000000800 */
[----:B0-----:R-:W-:Y:S01]  /*1f00*/  HMMA.16816.F32.BF16 R48, R20, R16, R48 ;  /* 0x000000101430723c */ /* 0x001fe20000041830 */
[C---:B--2---:R-:W-:Y:S02]  /*1f10*/  FMUL R26, R69.reuse, R26 ;  /* 0x0000001a451a7220 */ /* 0x044fe40000400000 */
[----:B------:R-:W-:-:S05]  /*1f20*/  FMUL R27, R69, R27 ;  /* 0x0000001b451b7220 */ /* 0x000fca0000400000 */
[----:B------:R-:W-:Y:S01]  /*1f30*/  HMMA.16816.F32.BF16 R36, R20, R18, R36 ;  /* 0x000000121424723c */ /* 0x000fe20000041824 */
[C---:B------:R-:W-:Y:S02]  /*1f40*/  FMUL R30, R69.reuse, R30 ;  /* 0x0000001e451e7220 */ /* 0x040fe40000400000 */
[----:B------:R-:W-:Y:S01]  /*1f50*/  FMUL R31, R69, R31 ;  /* 0x0000001f451f7220 */ /* 0x000fe20000400000 */
[----:B-1----:R-:W-:Y:S01]  /*1f60*/  F2FP.BF16.PACK_AB R43, R75, R74 ;  /* 0x0000004a4b2b723e */ /* 0x002fe200000010ff */
[----:B------:R-:W-:Y:S02]  /*1f70*/  FADD R74, R74, R73 ;  /* 0x000000494a4a7221 */ /* 0x000fe40000000000 */
[----:B------:R-:W-:Y:S02]  /*1f80*/  FMUL R46, R69, R46 ;  /* 0x0000002e452e7220 */ /* 0x000fe40000400000 */
[----:B------:R-:W-:Y:S02]  /*1f90*/  FADD R74, R75, R74 ;  /* 0x0000004a4b4a7221 */ /* 0x000fe40000000000 */
[----:B------:R-:W-:Y:S01]  /*1fa0*/  HMMA.16816.F32.BF16 R24, R40, R16, R24 ;  /* 0x000000102818723c */ /* 0x000fe20000041818 */
[----:B------:R-:W-:-:S02]  /*1fb0*/  FMUL R47, R69, R47 ;  /* 0x0000002f452f7220 */ /* 0x000fc40000400000 */
[----:B------:R-:W0:Y:S01]  /*1fc0*/  SHFL.BFLY PT, R73, R74, 0x2, 0x1f ;  /* 0x0c401f004a497f89 */ /* 0x000e2200000e0000 */
[C---:B------:R-:W-:Y:S02]  /*1fd0*/  FMUL R54, R69.reuse, R54 ;  /* 0x0000003645367220 */ /* 0x040fe40000400000 */
[----:B------:R-:W-:Y:S02]  /*1fe0*/  FMUL R55, R69, R55 ;  /* 0x0000003745377220 */ /* 0x000fe40000400000 */
[----:B------:R-:W-:Y:S01]  /*1ff0*/  FADD R17, R33, R34 ;  /* 0x0000002221117221 */ /* 0x000fe20000000000 */
[----:B------:R-:W-:Y:S01]  /*2000*/  HMMA.16816.F32.BF16 R28, R40, R18, R28 ;  /* 0x00000012281c723c */ /* 0x000fe2000004181c */
[----:B------:R-:W-:Y:S02]  /*2010*/  FADD R16, R32, R35 ;  /* 0x0000002320107221 */ /* 0x000fe40000000000 */
[----:B------:R-:W-:Y:S01]  /*2020*/  FADD R17, R72, R17 ;  /* 0x0000001148117221 */ /* 0x000fe20000000000 */
[----:B------:R-:W-:Y:S04]  /*2030*/  LDSM.16.M88.4 R32, [R11+0x4200] ;  /* 0x004200000b20783b */ /* 0x000fe80000000200 */
[----:B------:R-:W1:Y:S04]  /*2040*/  SHFL.BFLY PT, R71, R16, 0x2, 0x1f ;  /* 0x0c401f0010477f89 */ /* 0x000e6800000e0000 */
[----:B------:R-:W2:Y:S01]  /*2050*/  SHFL.BFLY PT, R72, R17, 0x2, 0x1f ;  /* 0x0c401f0011487f89 */ /* 0x000ea200000e0000 */
[----:B0-----:R-:W-:-:S05]  /*2060*/  FADD R73, R74, R73 ;  /* 0x000000494a497221 */ /* 0x001fca0000000000 */
[----:B------:R-:W0:Y:S01]  /*2070*/  SHFL.BFLY PT, R18, R73, 0x1, 0x1f ;  /* 0x0c201f0049127f89 */ /* 0x000e2200000e0000 */
[----:B-1----:R-:W-:Y:S02]  /*2080*/  FADD R71, R16, R71 ;  /* 0x0000004710477221 */ /* 0x002fe40000000000 */
[----:B--2---:R-:W-:-:S03]  /*2090*/  FADD R72, R17, R72 ;  /* 0x0000004811487221 */ /* 0x004fc60000000000 */
[----:B------:R-:W1:Y:S04]  /*20a0*/  SHFL.BFLY PT, R16, R71, 0x1, 0x1f ;  /* 0x0c201f0047107f89 */ /* 0x000e6800000e0000 */
[----:B------:R-:W2:Y:S01]  /*20b0*/  SHFL.BFLY PT, R17, R90, 0x1, 0x1f ;  /* 0x0c201f005a117f89 */ /* 0x000ea200000e0000 */
[----:B------:R-:W-:Y:S03]  /*20c0*/  HMMA.16816.F32.BF16 R56, R20, R32, R56 ;  /* 0x000000201438723c */ /* 0x000fe60000041838 */
[----:B------:R-:W3:Y:S01]  /*20d0*/  SHFL.BFLY PT, R19, R72, 0x1, 0x1f ;  /* 0x0c201f0048137f89 */ /* 0x000ee200000e0000 */
[----:B0-----:R-:W-:-:S04]  /*20e0*/  FADD R18, R73, R18 ;  /* 0x0000001249127221 */ /* 0x001fc80000000000 */
[----:B------:R-:W-:Y:S01]  /*20f0*/  FFMA R14, R69, R14, R18 ;  /* 0x0000000e450e7223 */ /* 0x000fe20000000012 */
[----:B------:R-:W-:Y:S07]  /*2100*/  HMMA.16816.F32.BF16 R60, R20, R34, R60 ;  /* 0x00000022143c723c */ /* 0x000fee000004183c */
[----:B------:R-:W-:Y:S01]  /*2110*/  MOV R20, 0x10 ;  /* 0x0000001000147802 */ /* 0x000fe20000000f00 */
[----:B------:R-:W-:Y:S01]  /*2120*/  HMMA.16816.F32.BF16 R44, R40, R32, R44 ;  /* 0x00000020282c723c */ /* 0x000fe2000004182c */
[----:B-1----:R-:W-:-:S03]  /*2130*/  FADD R16, R71, R16 ;  /* 0x0000001047107221 */ /* 0x002fc60000000000 */
[----:B------:R-:W-:Y:S02]  /*2140*/  IMAD R5, R20, c[0x0][0x1b4], R5 ;  /* 0x00006d0014057a24 */ /* 0x000fe400078e0205 */
[----:B--2---:R-:W-:Y:S01]  /*2150*/  FADD R17, R90, R17 ;  /* 0x000000115a117221 */ /* 0x004fe20000000000 */
[----:B------:R-:W-:Y:S01]  /*2160*/  MOV R90, R67 ;  /* 0x00000043005a7202 */ /* 0x000fe20000000f00 */
[----:B------:R-:W-:Y:S01]  /*2170*/  HMMA.16816.F32.BF16 R52, R40, R34, R52 ;  /* 0x000000222834723c */ /* 0x000fe20000041834 */
[----:B---3--:R-:W-:Y:S02]  /*2180*/  FADD R19, R72, R19 ;  /* 0x0000001348137221 */ /* 0x008fe40000000000 */
[----:B------:R-:W-:Y:S01]  /*2190*/  FFMA R76, R91, R76, R16 ;  /* 0x0000004c5b4c7223 */ /* 0x000fe20000000010 */
[----:B------:R-:W-:Y:S01]  /*21a0*/  MOV R91, R64 ;  /* 0x00000040005b7202 */ /* 0x000fe20000000f00 */
[----:B------:R-:W-:Y:S02]  /*21b0*/  IMAD R12, R20, c[0x0][0x1a4], R12 ;  /* 0x00006900140c7a24 */ /* 0x000fe400078e020c */
[----:B------:R-:W-:-:S02]  /*21c0*/  FFMA R77, R66, R77, R17 ;  /* 0x0000004d424d7223 */ /* 0x000fc40000000011 */
[----:B------:R-:W-:Y:S01]  /*21d0*/  FFMA R15, R70, R15, R19 ;  /* 0x0000000f460f7223 */ /* 0x000fe20000000013 */
[----:B------:R-:W-:Y:S05]  /*21e0*/  @!P0 BRA `(.L_x_1) ;  /* 0xfffff1a000008947 */ /* 0x000fea000383ffff */
.L_x_0:
[C---:B------:R-:W-:Y:S01]  /*21f0*/  FMUL R16, R76.reuse, 8388608 ;  /* 0x4b0000004c107820 */ /* 0x040fe20000400000 */
[----:B------:R-:W-:Y:S01]  /*2200*/  FSETP.GEU.AND P2, PT, R76, 1.175494350822287508e-38, PT ;  /* 0x008000004c00780b */ /* 0x000fe20003f4e000 */
[----:B------:R-:W-:Y:S01]  /*2210*/  IMAD R13, R79, c[0x0][0x1c4], RZ ;  /* 0x000071004f0d7a24 */ /* 0x000fe200078e02ff */
[----:B------:R-:W-:Y:S01]  /*2220*/  SHF.L.U32 R4, R0, 0x9, RZ ;  /* 0x0000000900047819 */ /* 0x000fe200000006ff */
[----:B------:R-:W-:Y:S01]  /*2230*/  BAR.SYNC.DEFER_BLOCKING 0x0 ;  /* 0x0000000000007b1d */ /* 0x000fe20000010000 */
[----:B------:R-:W-:Y:S02]  /*2240*/  FSEL R16, R16, R76, !P2 ;  /* 0x0000004c10107208 */ /* 0x000fe40005000000 */
[----:B------:R-:W-:Y:S02]  /*2250*/  MOV R71, R26 ;  /* 0x0000001a00477202 */ /* 0x000fe40000000f00 */
[----:B------:R-:W-:Y:S01]  /*2260*/  MOV R26, R14 ;  /* 0x0000000e001a7202 */ /* 0x000fe20000000f00 */
[----:B------:R-:W-:Y:S01]  /*2270*/  IMAD.HI R14, R13, 0x2, RZ ;  /* 0x000000020d0e7827 */ /* 0x000fe200078e02ff */
[----:B------:R-:W-:-:S02]  /*2280*/  IADD3 R23, R16, -0x3f3504f3, RZ ;  /* 0xc0cafb0d10177810 */ /* 0x000fc40007ffe0ff */
[----:B------:R-:W-:Y:S01]  /*2290*/  LOP3.LUT R5, R4, 0x3000, RZ, 0xc0, !PT ;  /* 0x0000300004057812 */ /* 0x000fe200078ec0ff */
[C---:B------:R-:W-:Y:S01]  /*22a0*/  FMUL R4, R77.reuse, 8388608 ;  /* 0x4b0000004d047820 */ /* 0x040fe20000400000 */
[----:B------:R-:W-:Y:S02]  /*22b0*/  FSETP.GEU.AND P0, PT, R77, 1.175494350822287508e-38, PT ;  /* 0x008000004d00780b */ /* 0x000fe40003f0e000 */
[----:B------:R-:W-:Y:S02]  /*22c0*/  LOP3.LUT R23, R23, 0xff800000, RZ, 0xc0, !PT ;  /* 0xff80000017177812 */ /* 0x000fe400078ec0ff */
[----:B------:R-:W-:Y:S02]  /*22d0*/  FSETP.GT.AND P1, PT, |R26|, 8.50705917302346158658e+37, PT ;  /* 0x7e8000001a00780b */ /* 0x000fe40003f24200 */
[----:B------:R-:W-:Y:S02]  /*22e0*/  LOP3.LUT R10, R7, 0x38, RZ, 0xc0, !PT ;  /* 0x00000038070a7812 */ /* 0x000fe400078ec0ff */
[----:B------:R-:W-:-:S02]  /*22f0*/  LOP3.LUT R3, R0, 0xf0, RZ, 0xc0, !PT ;  /* 0x000000f000037812 */ /* 0x000fc400078ec0ff */
[----:B------:R-:W-:Y:S01]  /*2300*/  LOP3.LUT R33, R5, 0x60, R8, 0xf8, !PT ;  /* 0x0000006005217812 */ /* 0x000fe200078ef808 */
[----:B------:R-:W-:Y:S01]  /*2310*/  IMAD R5, R2, c[0x0][0x1c0], RZ ;  /* 0x0000700002057a24 */ /* 0x000fe200078e02ff */
[----:B------:R-:W-:Y:S01]  /*2320*/  FSEL R7, R4, R77, !P0 ;  /* 0x0000004d04077208 */ /* 0x000fe20004000000 */
[----:B------:R-:W0:Y:S01]  /*2330*/  I2F R8, R23 ;  /* 0x0000001700087306 */ /* 0x000e220000201400 */
[----:B------:R-:W-:Y:S01]  /*2340*/  FSEL R18, RZ, -23, P0 ;  /* 0xc1b80000ff127808 */ /* 0x000fe20000000000 */
[----:B------:R-:W-:Y:S01]  /*2350*/  IMAD R2, R2, c[0x0][0x1cc], RZ ;  /* 0x0000730002027a24 */ /* 0x000fe200078e02ff */
[----:B------:R-:W-:Y:S01]  /*2360*/  FSETP.GEU.AND P0, PT, |R26|, 1.175494350822287508e-38, PT ;  /* 0x008000001a00780b */ /* 0x000fe20003f0e200 */
[----:B------:R-:W-:Y:S01]  /*2370*/  @P1 FMUL R46, R46, 0.25 ;  /* 0x3e8000002e2e1820 */ /* 0x000fe20000400000 */
[----:B------:R-:W-:Y:S01]  /*2380*/  MOV R69, R27 ;  /* 0x0000001b00457202 */ /* 0x000fe20000000f00 */
[----:B------:R-:W-:Y:S01]  /*2390*/  @P1 FMUL R55, R55, 0.25 ;  /* 0x3e80000037371820 */ /* 0x000fe20000400000 */
[----:B------:R-:W-:Y:S01]  /*23a0*/  LEA R27, R3, R10, 0x2 ;  /* 0x0000000a031b7211 */ /* 0x000fe200078e10ff */
[----:B------:R-:W-:Y:S01]  /*23b0*/  FMUL R3, R26, 8388608 ;  /* 0x4b0000001a037820 */ /* 0x000fe20000400000 */
[----:B------:R-:W-:Y:S01]  /*23c0*/  SHF.L.U32 R4, R0, 0x2, RZ ;  /* 0x0000000200047819 */ /* 0x000fe200000006ff */
[----:B------:R-:W-:Y:S01]  /*23d0*/  @P1 FMUL R54, R54, 0.25 ;  /* 0x3e80000036361820 */ /* 0x000fe20000400000 */
[----:B------:R-:W-:Y:S01]  /*23e0*/  FSETP.GEU.AND P4, PT, R26, 1.175494350822287508e-38, PT ;  /* 0x008000001a00780b */ /* 0x000fe20003f8e000 */
[----:B------:R-:W-:Y:S01]  /*23f0*/  @P1 FMUL R47, R47, 0.25 ;  /* 0x3e8000002f2f1820 */ /* 0x000fe20000400000 */
[----:B------:R-:W-:Y:S01]  /*2400*/  MOV R43, R30 ;  /* 0x0000001e002b7202 */ /* 0x000fe20000000f00 */
[----:B------:R-:W-:Y:S01]  /*2410*/  @P1 FMUL R31, R31, 0.25 ;  /* 0x3e8000001f1f1820 */ /* 0x000fe20000400000 */
[----:B------:R-:W-:Y:S01]  /*2420*/  LOP3.LUT R19, R4, 0x70, RZ, 0xc0, !PT ;  /* 0x0000007004137812 */ /* 0x000fe200078ec0ff */
[----:B------:R-:W-:Y:S01]  /*2430*/  @P1 FMUL R69, R69, 0.25 ;  /* 0x3e80000045451820 */ /* 0x000fe20000400000 */
[----:B------:R-:W-:Y:S01]  /*2440*/  MOV R30, R15 ;  /* 0x0000000f001e7202 */ /* 0x000fe20000000f00 */
[----:B------:R-:W-:Y:S01]  /*2450*/  @P1 FMUL R43, R43, 0.25 ;  /* 0x3e8000002b2b1820 */ /* 0x000fe20000400000 */
[----:B------:R-:W-:Y:S01]  /*2460*/  FSEL R3, R3, R26, !P4 ;  /* 0x0000001a03037208 */ /* 0x000fe20006000000 */
[----:B------:R-:W-:Y:S01]  /*2470*/  @P1 FMUL R26, R26, 0.25 ;  /* 0x3e8000001a1a1820 */ /* 0x000fe20000400000 */
[----:B------:R-:W-:Y:S01]  /*2480*/  LEA R78, R78, R19, 0x3 ;  /* 0x000000134e4e7211 */ /* 0x000fe200078e18ff */
[----:B------:R-:W-:Y:S01]  /*2490*/  FMUL R17, R30, 8388608 ;  /* 0x4b0000001e117820 */ /* 0x000fe20000400000 */
[----:B------:R-:W-:Y:S01]  /*24a0*/  FSEL R19, RZ, -23, P2 ;  /* 0xc1b80000ff137808 */ /* 0x000fe20001000000 */
[----:B------:R-:W-:Y:S01]  /*24b0*/  @!P0 FMUL R26, R26, 16777216 ;  /* 0x4b8000001a1a8820 */ /* 0x000fe20000400000 */
[C---:B------:R-:W-:Y:S01]  /*24c0*/  FSETP.GEU.AND P3, PT, R30.reuse, 1.175494350822287508e-38, PT ;  /* 0x008000001e00780b */ /* 0x040fe20003f6e000 */
[----:B------:R-:W-:Y:S01]  /*24d0*/  @P1 FMUL R71, R71, 0.25 ;  /* 0x3e80000047471820 */ /* 0x000fe20000400000 */
[----:B------:R-:W-:Y:S01]  /*24e0*/  FSETP.GT.AND P2, PT, |R30|, 8.50705917302346158658e+37, PT ;  /* 0x7e8000001e00780b */ /* 0x000fe20003f44200 */
[----:B0-----:R-:W-:Y:S01]  /*24f0*/  FFMA.FTZ R19, R8, 1.1920928955078125e-07, R19 ;  /* 0x3400000008137823 */ /* 0x001fe20000010013 */
[----:B------:R-:W-:Y:S01]  /*2500*/  FSEL R17, R17, R30, !P3 ;  /* 0x0000001e11117208 */ /* 0x000fe20005800000 */
[----:B------:R-:W0:Y:S01]  /*2510*/  MUFU.RCP R8, R26 ;  /* 0x0000001a00087308 */ /* 0x000e220000001000 */
[----:B------:R-:W-:Y:S01]  /*2520*/  FSEL R20, RZ, -23, P3 ;  /* 0xc1b80000ff147808 */ /* 0x000fe20001800000 */
[----:B------:R-:W-:Y:S01]  /*2530*/  @!P0 FMUL R46, R46, 16777216 ;  /* 0x4b8000002e2e8820 */ /* 0x000fe20000400000 */
[----:B------:R-:W-:Y:S01]  /*2540*/  FSETP.GEU.AND P3, PT, |R30|, 1.175494350822287508e-38, PT ;  /* 0x008000001e00780b */ /* 0x000fe20003f6e200 */
[----:B------:R-:W-:Y:S01]  /*2550*/  @!P0 FMUL R55, R55, 16777216 ;  /* 0x4b80000037378820 */ /* 0x000fe20000400000 */
[C---:B------:R-:W-:Y:S01]  /*2560*/  SHF.L.U32 R4, R5.reuse, 0x1, RZ ;  /* 0x0000000105047819 */ /* 0x040fe200000006ff */
[----:B------:R-:W-:Y:S01]  /*2570*/  IMAD.HI R5, R5, 0x2, RZ ;  /* 0x0000000205057827 */ /* 0x000fe200078e02ff */
[----:B------:R-:W-:-:S02]  /*2580*/  SHF.L.U32 R15, R13, 0x1, RZ ;  /* 0x000000010d0f7819 */ /* 0x000fc400000006ff */
[----:B------:R-:W-:Y:S01]  /*2590*/  MOV R35, R45 ;  /* 0x0000002d00237202 */ /* 0x000fe20000000f00 */
[----:B------:R-:W-:Y:S01]  /*25a0*/  @P2 FMUL R30, R30, 0.25 ;  /* 0x3e8000001e1e2820 */ /* 0x000fe20000400000 */
[----:B------:R-:W-:Y:S01]  /*25b0*/  SHF.L.U32 R12, R0, 0xb, RZ ;  /* 0x0000000b000c7819 */ /* 0x000fe200000006ff */
[----:B------:R-:W-:Y:S01]  /*25c0*/  @!P0 FMUL R54, R54, 16777216 ;  /* 0x4b80000036368820 */ /* 0x000fe20000400000 */
[----:B------:R-:W-:Y:S01]  /*25d0*/  FSETP.GT.AND P1, PT, |R77|, 8.50705917302346158658e+37, PT ;  /* 0x7e8000004d00780b */ /* 0x000fe20003f24200 */
[----:B------:R-:W-:Y:S01]  /*25e0*/  @!P0 FMUL R47, R47, 16777216 ;  /* 0x4b8000002f2f8820 */ /* 0x000fe20000400000 */
[----:B------:R-:W-:Y:S01]  /*25f0*/  IADD3 R32, R3, -0x3f3504f3, RZ ;  /* 0xc0cafb0d03207810 */ /* 0x000fe20007ffe0ff */
[----:B------:R-:W-:Y:S01]  /*2600*/  @!P0 FMUL R31, R31, 16777216 ;  /* 0x4b8000001f1f8820 */ /* 0x000fe20000400000 */
[----:B------:R-:W-:Y:S01]  /*2610*/  IADD3 R4, P5, P6, R15, c[0x0][0x178], R4 ;  /* 0x00005e000f047a10 */ /* 0x000fe20007ebe004 */
[----:B------:R-:W-:Y:S01]  /*2620*/  @!P0 FMUL R43, R43, 16777216 ;  /* 0x4b8000002b2b8820 */ /* 0x000fe20000400000 */
[----:B------:R-:W-:Y:S01]  /*2630*/  LOP3.LUT R21, R12, 0x3000, RZ, 0xc0, !PT ;  /* 0x000030000c157812 */ /* 0x000fe200078ec0ff */
[----:B------:R-:W-:Y:S01]  /*2640*/  @!P0 FMUL R69, R69, 16777216 ;  /* 0x4b80000045458820 */ /* 0x000fe20000400000 */
[----:B------:R-:W-:Y:S01]  /*2650*/  LOP3.LUT R32, R32, 0xff800000, RZ, 0xc0, !PT ;  /* 0xff80000020207812 */ /* 0x000fe200078ec0ff */
[----:B------:R-:W-:Y:S01]  /*2660*/  @!P0 FMUL R71, R71, 16777216 ;  /* 0x4b80000047478820 */ /* 0x000fe20000400000 */
[----:B------:R-:W-:Y:S01]  /*2670*/  IADD3.X R5, R14, c[0x0][0x17c], R5, P5, P6 ;  /* 0x00005f000e057a10 */ /* 0x000fe20002fec405 */
[----:B------:R-:W-:Y:S01]  /*2680*/  @!P3 FMUL R30, R30, 16777216 ;  /* 0x4b8000001e1eb820 */ /* 0x000fe20000400000 */
[----:B------:R-:W-:Y:S01]  /*2690*/  FSETP.GT.AND P0, PT, |R76|, 8.50705917302346158658e+37, PT ;  /* 0x7e8000004c00780b */ /* 0x000fe20003f04200 */
[----:B------:R-:W-:Y:S01]  /*26a0*/  @P2 FMUL R53, R53, 0.25 ;  /* 0x3e80000035352820 */ /* 0x000fe20000400000 */
[----:B------:R-:W-:Y:S01]  /*26b0*/  LEA R80, R80, R21, 0x4 ;  /* 0x0000001550507211 */ /* 0x000fe200078e20ff */
[----:B------:R-:W-:Y:S01]  /*26c0*/  @P2 FMUL R52, R52, 0.25 ;  /* 0x3e80000034342820 */ /* 0x000fe20000400000 */
[----:B------:R-:W-:Y:S01]  /*26d0*/  I2F R12, R32 ;  /* 0x00000020000c7306 */ /* 0x000fe20000201400 */
[----:B------:R-:W-:Y:S01]  /*26e0*/  @P2 FMUL R35, R35, 0.25 ;  /* 0x3e80000023232820 */ /* 0x000fe20000400000 */
[----:B------:R-:W-:Y:S01]  /*26f0*/  FSEL R21, RZ, -23, P4 ;  /* 0xc1b80000ff157808 */ /* 0x000fe20002000000 */
[----:B------:R-:W-:Y:S01]  /*2700*/  @P2 FMUL R44, R44, 0.25 ;  /* 0x3e8000002c2c2820 */ /* 0x000fe20000400000 */
[----:B------:R-:W-:Y:S01]  /*2710*/  FSETP.GEU.AND P4, PT, |R76|, 1.175494350822287508e-38, PT ;  /* 0x008000004c00780b */ /* 0x000fe20003f8e200 */
[----:B------:R-:W-:Y:S01]  /*2720*/  @P2 FMUL R29, R29, 0.25 ;  /* 0x3e8000001d1d2820 */ /* 0x000fe20000400000 */
[----:B------:R-:W-:Y:S01]  /*2730*/  IADD3 R10, R7, -0x3f3504f3, RZ ;  /* 0xc0cafb0d070a7810 */ /* 0x000fe20007ffe0ff */
[----:B------:R-:W-:Y:S01]  /*2740*/  @P2 FMUL R28, R28, 0.25 ;  /* 0x3e8000001c1c2820 */ /* 0x000fe20000400000 */
[----:B------:R-:W-:Y:S01]  /*2750*/  IADD3 R22, R17, -0x3f3504f3, RZ ;  /* 0xc0cafb0d11167810 */ /* 0x000fe20007ffe0ff */
[----:B------:R-:W-:Y:S01]  /*2760*/  @P2 FMUL R25, R25, 0.25 ;  /* 0x3e80000019192820 */ /* 0x000fe20000400000 */
[----:B------:R-:W-:Y:S01]  /*2770*/  LOP3.LUT R10, R10, 0xff800000, RZ, 0xc0, !PT ;  /* 0xff8000000a0a7812 */ /* 0x000fe200078ec0ff */
[----:B------:R-:W-:Y:S01]  /*2780*/  @P2 FMUL R24, R24, 0.25 ;  /* 0x3e80000018182820 */ /* 0x000fe20000400000 */
[----:B------:R-:W-:Y:S01]  /*2790*/  FSETP.GEU.AND P2, PT, |R77|, 1.175494350822287508e-38, PT ;  /* 0x008000004d00780b */ /* 0x000fe20003f4e200 */
[----:B0-----:R-:W-:Y:S01]  /*27a0*/  FMUL R41, R8, R46 ;  /* 0x0000002e08297220 */ /* 0x001fe20000400000 */
[----:B------:R-:W-:Y:S01]  /*27b0*/  LOP3.LUT R22, R22, 0xff800000, RZ, 0xc0, !PT ;  /* 0xff80000016167812 */ /* 0x000fe200078ec0ff */
[C---:B------:R-:W-:Y:S01]  /*27c0*/  FMUL R15, R8.reuse, R55 ;  /* 0x00000037080f7220 */ /* 0x040fe20000400000 */
[----:B------:R0:W-:Y:S01]  /*27d0*/  I2F R9, R10 ;  /* 0x0000000a00097306 */ /* 0x0001e20000201400 */
[C---:B------:R-:W-:Y:S01]  /*27e0*/  FMUL R40, R8.reuse, R54 ;  /* 0x0000003608287220 */ /* 0x040fe20000400000 */
[----:B------:R-:W-:Y:S01]  /*27f0*/  SHF.R.U32.HI R0, RZ, 0x1, R0 ;  /* 0x00000001ff007819 */ /* 0x000fe20000011600 */
[C---:B------:R-:W-:Y:S01]  /*2800*/  FMUL R14, R8.reuse, R47 ;  /* 0x0000002f080e7220 */ /* 0x040fe20000400000 */
[----:B------:R-:W-:Y:S01]  /*2810*/  LOP3.LUT R33, R33, R78, RZ, 0x3c, !PT ;  /* 0x0000004e21217212 */ /* 0x000fe200078e3cff */
[----:B------:R-:W-:Y:S01]  /*2820*/  FMUL R42, R8, R31 ;  /* 0x0000001f082a7220 */ /* 0x000fe20000400000 */
[----:B------:R-:W-:Y:S01]  /*2830*/  LOP3.LUT R0, R0, 0x4, RZ, 0xc0, !PT ;  /* 0x0000000400007812 */ /* 0x000fe200078ec0ff */
[C---:B------:R-:W-:Y:S01]  /*2840*/  FMUL R43, R8.reuse, R43 ;  /* 0x0000002b082b7220 */ /* 0x040fe20000400000 */
[----:B------:R1:W-:Y:S01]  /*2850*/  I2F R11, R22 ;  /* 0x00000016000b7306 */ /* 0x0003e20000201400 */
[----:B------:R-:W-:Y:S01]  /*2860*/  FMUL R45, R8, R69 ;  /* 0x00000045082d7220 */ /* 0x000fe20000400000 */
[----:B------:R-:W-:Y:S01]  /*2870*/  IADD3 R0, R0, R27, RZ ;  /* 0x0000001b00007210 */ /* 0x000fe20007ffe0ff */
[----:B------:R-:W-:Y:S01]  /*2880*/  FMUL R46, R8, R71 ;  /* 0x00000047082e7220 */ /* 0x000fe20000400000 */
[----:B0-----:R-:W-:Y:S01]  /*2890*/  IADD3 R10, R7, -R10, RZ ;  /* 0x8000000a070a7210 */ /* 0x001fe20007ffe0ff */
[----:B------:R-:W-:Y:S01]  /*28a0*/  @P1 FMUL R77, R77, 0.25 ;  /* 0x3e8000004d4d1820 */ /* 0x000fe20000400000 */
[----:B------:R-:W-:Y:S01]  /*28b0*/  IADD3 R23, R16, -R23, RZ ;  /* 0x8000001710177210 */ /* 0x000fe20007ffe0ff */
[----:B------:R-:W-:Y:S01]  /*28c0*/  @!P3 FMUL R35, R35, 16777216 ;  /* 0x4b8000002323b820 */ /* 0x000fe20000400000 */
[----:B------:R-:W0:Y:S01]  /*28d0*/  MUFU.RCP R8, R30 ;  /* 0x0000001e00087308 */ /* 0x000e220000001000 */
[----:B------:R-:W-:Y:S01]  /*28e0*/  @!P2 FMUL R77, R77, 16777216 ;  /* 0x4b8000004d4da820 */ /* 0x000fe20000400000 */
[----:B-1----:R-:W-:Y:S01]  /*28f0*/  IADD3 R22, R17, -R22, RZ ;  /* 0x8000001611167210 */ /* 0x002fe20007ffe0ff */
[----:B------:R-:W-:Y:S01]  /*2900*/  @P0 FMUL R76, R76, 0.25 ;  /* 0x3e8000004c4c0820 */ /* 0x000fe20000400000 */
[----:B------:R-:W-:Y:S01]  /*2910*/  IADD3 R32, R3, -R32, RZ ;  /* 0x8000002003207210 */ /* 0x000fe20007ffe0ff */
[----:B------:R-:W-:Y:S01]  /*2920*/  @!P3 FMUL R44, R44, 16777216 ;  /* 0x4b8000002c2cb820 */ /* 0x000fe20000400000 */
[----:B------:R-:W-:Y:S01]  /*2930*/  F2FP.BF16.PACK_AB R14, R14, R41 ;  /* 0x000000290e0e723e */ /* 0x000fe200000010ff */
[----:B------:R-:W-:Y:S01]  /*2940*/  @!P3 FMUL R28, R28, 16777216 ;  /* 0x4b8000001c1cb820 */ /* 0x000fe20000400000 */
[----:B------:R-:W1:Y:S01]  /*2950*/  MUFU.RCP R77, R77 ;  /* 0x0000004d004d7308 */ /* 0x000e620000001000 */
[----:B------:R-:W-:Y:S01]  /*2960*/  @!P3 FMUL R53, R53, 16777216 ;  /* 0x4b8000003535b820 */ /* 0x000fe20000400000 */
[----:B------:R-:W-:Y:S01]  /*2970*/  F2FP.BF16.PACK_AB R15, R15, R40 ;  /* 0x000000280f0f723e */ /* 0x000fe200000010ff */
[----:B------:R-:W-:Y:S01]  /*2980*/  @!P3 FMUL R52, R52, 16777216 ;  /* 0x4b8000003434b820 */ /* 0x000fe20000400000 */
[----:B------:R-:W-:Y:S01]  /*2990*/  ISETP.GE.U32.AND P5, PT, R3, 0x7f800000, PT ;  /* 0x7f8000000300780c */ /* 0x000fe20003fa6070 */
[----:B------:R-:W-:-:S02]  /*29a0*/  @!P3 FMUL R29, R29, 16777216 ;  /* 0x4b8000001d1db820 */ /* 0x000fc40000400000 */
[----:B------:R-:W-:Y:S02]  /*29b0*/  @!P3 FMUL R25, R25, 16777216 ;  /* 0x4b8000001919b820 */ /* 0x000fe40000400000 */
[----:B------:R-:W-:Y:S01]  /*29c0*/  @!P3 FMUL R24, R24, 16777216 ;  /* 0x4b8000001818b820 */ /* 0x000fe20000400000 */
[----:B------:R-:W-:Y:S01]  /*29d0*/  FSETP.NEU.AND P3, PT, R7, RZ, PT ;  /* 0x000000ff0700720b */ /* 0x000fe20003f6d000 */
[----:B0-----:R-:W-:Y:S02]  /*29e0*/  FMUL R30, R8, R35 ;  /* 0x00000023081e7220 */ /* 0x001fe40000400000 */
[----:B------:R-:W-:Y:S02]  /*29f0*/  @!P4 FMUL R76, R76, 16777216 ;  /* 0x4b8000004c4cc820 */ /* 0x000fe40000400000 */
[----:B------:R-:W-:Y:S02]  /*2a00*/  FMUL R35, R8, R44 ;  /* 0x0000002c08237220 */ /* 0x000fe40000400000 */
[----:B------:R-:W-:-:S02]  /*2a10*/  FFMA.FTZ R21, R12, 1.1920928955078125e-07, R21 ;  /* 0x340000000c157823 */ /* 0x000fc40000010015 */
[----:B------:R-:W-:Y:S01]  /*2a20*/  FMUL R44, R8, R28 ;  /* 0x0000001c082c7220 */ /* 0x000fe20000400000 */
[----:B------:R-:W-:Y:S01]  /*2a30*/  F2FP.BF16.PACK_AB R30, R30, R35 ;  /* 0x000000231e1e723e */ /* 0x000fe200000010ff */
[C---:B------:R-:W-:Y:S02]  /*2a40*/  FMUL R31, R8.reuse, R53 ;  /* 0x00000035081f7220 */ /* 0x040fe40000400000 */
[C---:B------:R-:W-:Y:S02]  /*2a50*/  FMUL R12, R8.reuse, R52 ;  /* 0x00000034080c7220 */ /* 0x040fe40000400000 */
[C---:B------:R-:W-:Y:S02]  /*2a60*/  FMUL R29, R8.reuse, R29 ;  /* 0x0000001d081d7220 */ /* 0x040fe40000400000 */
[C---:B------:R-:W-:Y:S01]  /*2a70*/  FMUL R28, R8.reuse, R25 ;  /* 0x00000019081c7220 */ /* 0x040fe20000400000 */
[----:B------:R-:W-:Y:S01]  /*2a80*/  F2FP.BF16.PACK_AB R31, R31, R12 ;  /* 0x0000000c1f1f723e */ /* 0x000fe200000010ff */
[----:B------:R-:W-:Y:S01]  /*2a90*/  FMUL R47, R8, R24 ;  /* 0x00000018082f7220 */ /* 0x000fe20000400000 */
[----:B------:R-:W-:Y:S01]  /*2aa0*/  F2FP.BF16.PACK_AB R29, R29, R44 ;  /* 0x0000002c1d1d723e */ /* 0x000fe200000010ff */
[----:B------:R-:W0:Y:S01]  /*2ab0*/  MUFU.RCP R8, R76 ;  /* 0x0000004c00087308 */ /* 0x000e220000001000 */
[----:B------:R-:W-:Y:S01]  /*2ac0*/  @P1 FMUL R61, R61, 0.25 ;  /* 0x3e8000003d3d1820 */ /* 0x000fe20000400000 */
[----:B------:R-:W-:Y:S01]  /*2ad0*/  F2FP.BF16.PACK_AB R12, R45, R46 ;  /* 0x0000002e2d0c723e */ /* 0x000fe200000010ff */
[----:B------:R-:W-:Y:S01]  /*2ae0*/  @P1 FMUL R60, R60, 0.25 ;  /* 0x3e8000003c3c1820 */ /* 0x000fe20000400000 */
[----:B------:R-:W-:Y:S01]  /*2af0*/  F2FP.BF16.PACK_AB R28, R28, R47 ;  /* 0x0000002f1c1c723e */ /* 0x000fe200000010ff */
[----:B------:R-:W-:-:S02]  /*2b00*/  @P1 FMUL R57, R57, 0.25 ;  /* 0x3e80000039391820 */ /* 0x000fc40000400000 */
[----:B------:R-:W-:Y:S02]  /*2b10*/  @P1 FMUL R37, R37, 0.25 ;  /* 0x3e80000025251820 */ /* 0x000fe40000400000 */
[----:B------:R-:W-:Y:S01]  /*2b20*/  @P1 FMUL R36, R36, 0.25 ;  /* 0x3e80000024241820 */ /* 0x000fe20000400000 */
[----:B------:R-:W-:Y:S01]  /*2b30*/  STS.128 [R33+0x800], R28 ;  /* 0x0008001c21007388 */ /* 0x000fe20000000c00 */
[----:B------:R-:W-:Y:S02]  /*2b40*/  @P1 FMUL R49, R49, 0.25 ;  /* 0x3e80000031311820 */ /* 0x000fe40000400000 */
[----:B------:R-:W-:Y:S02]  /*2b50*/  @P1 FMUL R48, R48, 0.25 ;  /* 0x3e80000030301820 */ /* 0x000fe40000400000 */
[----:B------:R-:W-:Y:S01]  /*2b60*/  @P1 FMUL R56, R56, 0.25 ;  /* 0x3e80000038381820 */ /* 0x000fe20000400000 */
[----:B------:R-:W-:Y:S01]  /*2b70*/  ISETP.GE.U32.AND P1, PT, R16, 0x7f800000, PT ;  /* 0x7f8000001000780c */ /* 0x000fe20003f26070 */
[----:B------:R-:W-:-:S02]  /*2b80*/  @P0 FMUL R63, R63, 0.25 ;  /* 0x3e8000003f3f0820 */ /* 0x000fc40000400000 */
[----:B------:R-:W-:Y:S02]  /*2b90*/  @P0 FMUL R62, R62, 0.25 ;  /* 0x3e8000003e3e0820 */ /* 0x000fe40000400000 */
[----:B------:R-:W-:Y:S02]  /*2ba0*/  @P0 FMUL R59, R59, 0.25 ;  /* 0x3e8000003b3b0820 */ /* 0x000fe40000400000 */
[----:B------:R-:W-:Y:S02]  /*2bb0*/  @P0 FMUL R58, R58, 0.25 ;  /* 0x3e8000003a3a0820 */ /* 0x000fe40000400000 */
[----:B------:R-:W-:Y:S02]  /*2bc0*/  @P0 FMUL R39, R39, 0.25 ;  /* 0x3e80000027270820 */ /* 0x000fe40000400000 */
[----:B------:R-:W-:Y:S02]  /*2bd0*/  @P0 FMUL R38, R38, 0.25 ;  /* 0x3e80000026260820 */ /* 0x000fe40000400000 */
[----:B------:R-:W-:-:S02]  /*2be0*/  @P0 FMUL R51, R51, 0.25 ;  /* 0x3e80000033330820 */ /* 0x000fc40000400000 */
[----:B------:R-:W-:Y:S02]  /*2bf0*/  @!P2 FMUL R61, R61, 16777216 ;  /* 0x4b8000003d3da820 */ /* 0x000fe40000400000 */
[----:B------:R-:W-:Y:S02]  /*2c00*/  @!P2 FMUL R60, R60, 16777216 ;  /* 0x4b8000003c3ca820 */ /* 0x000fe40000400000 */
[----:B------:R-:W-:Y:S02]  /*2c10*/  @!P2 FMUL R57, R57, 16777216 ;  /* 0x4b8000003939a820 */ /* 0x000fe40000400000 */
[----:B------:R-:W-:Y:S02]  /*2c20*/  @!P2 FMUL R37, R37, 16777216 ;  /* 0x4b8000002525a820 */ /* 0x000fe40000400000 */
[----:B------:R-:W-:Y:S02]  /*2c30*/  @!P2 FMUL R36, R36, 16777216 ;  /* 0x4b8000002424a820 */ /* 0x000fe40000400000 */
[----:B------:R-:W-:-:S02]  /*2c40*/  @!P2 FMUL R49, R49, 16777216 ;  /* 0x4b8000003131a820 */ /* 0x000fc40000400000 */
[----:B------:R-:W-:Y:S02]  /*2c50*/  @!P2 FMUL R48, R48, 16777216 ;  /* 0x4b8000003030a820 */ /* 0x000fe40000400000 */
[----:B------:R-:W-:Y:S01]  /*2c60*/  @P0 FMUL R50, R50, 0.25 ;  /* 0x3e80000032320820 */ /* 0x000fe20000400000 */
[----:B------:R-:W-:Y:S01]  /*2c70*/  ISETP.GE.U32.AND P0, PT, R7, 0x7f800000, PT ;  /* 0x7f8000000700780c */ /* 0x000fe20003f06070 */
[----:B------:R-:W-:Y:S01]  /*2c80*/  @!P2 FMUL R56, R56, 16777216 ;  /* 0x4b8000003838a820 */ /* 0x000fe20000400000 */
[----:B------:R-:W-:Y:S01]  /*2c90*/  FSETP.NEU.AND P2, PT, R16, RZ, PT ;  /* 0x000000ff1000720b */ /* 0x000fe20003f4d000 */
[----:B------:R-:W-:Y:S02]  /*2ca0*/  @!P4 FMUL R63, R63, 16777216 ;  /* 0x4b8000003f3fc820 */ /* 0x000fe40000400000 */
[----:B------:R-:W-:Y:S02]  /*2cb0*/  @!P4 FMUL R62, R62, 16777216 ;  /* 0x4b8000003e3ec820 */ /* 0x000fe40000400000 */
[----:B------:R-:W-:-:S02]  /*2cc0*/  @!P4 FMUL R59, R59, 16777216 ;  /* 0x4b8000003b3bc820 */ /* 0x000fc40000400000 */
[----:B------:R-:W-:Y:S02]  /*2cd0*/  @!P4 FMUL R58, R58, 16777216 ;  /* 0x4b8000003a3ac820 */ /* 0x000fe40000400000 */
[----:B------:R-:W-:Y:S02]  /*2ce0*/  @!P4 FMUL R39, R39, 16777216 ;  /* 0x4b8000002727c820 */ /* 0x000fe40000400000 */
[----:B------:R-:W-:Y:S02]  /*2cf0*/  @!P4 FMUL R38, R38, 16777216 ;  /* 0x4b8000002626c820 */ /* 0x000fe40000400000 */
[----:B------:R-:W-:Y:S02]  /*2d00*/  @!P4 FMUL R51, R51, 16777216 ;  /* 0x4b8000003333c820 */ /* 0x000fe40000400000 */
[C---:B-1----:R-:W-:Y:S02]  /*2d10*/  FMUL R27, R77.reuse, R61 ;  /* 0x0000003d4d1b7220 */ /* 0x042fe40000400000 */
[----:B------:R-:W-:-:S02]  /*2d20*/  FMUL R60, R77, R60 ;  /* 0x0000003c4d3c7220 */ /* 0x000fc40000400000 */
[C---:B------:R-:W-:Y:S02]  /*2d30*/  FMUL R24, R77.reuse, R49 ;  /* 0x000000314d187220 */ /* 0x040fe40000400000 */
[----:B------:R-:W-:Y:S01]  /*2d40*/  FMUL R13, R77, R48 ;  /* 0x000000304d0d7220 */ /* 0x000fe20000400000 */
[----:B------:R-:W-:Y:S01]  /*2d50*/  F2FP.BF16.PACK_AB R27, R27, R60 ;  /* 0x0000003c1b1b723e */ /* 0x000fe200000010ff */
[C---:B------:R-:W-:Y:S02]  /*2d60*/  FMUL R26, R77.reuse, R57 ;  /* 0x000000394d1a7220 */ /* 0x040fe40000400000 */
[C---:B------:R-:W-:Y:S01]  /*2d70*/  FMUL R25, R77.reuse, R37 ;  /* 0x000000254d197220 */ /* 0x040fe20000400000 */
[----:B------:R-:W-:Y:S01]  /*2d80*/  MOV R37, 0x3dc6b27f ;  /* 0x3dc6b27f00257802 */ /* 0x000fe20000000f00 */
[----:B------:R-:W-:Y:S01]  /*2d90*/  FMUL R36, R77, R36 ;  /* 0x000000244d247220 */ /* 0x000fe20000400000 */
[----:B------:R-:W-:Y:S01]  /*2da0*/  F2FP.BF16.PACK_AB R24, R24, R13 ;  /* 0x0000000d1818723e */ /* 0x000fe200000010ff */
[----:B------:R-:W-:Y:S01]  /*2db0*/  @!P4 FMUL R50, R50, 16777216 ;  /* 0x4b8000003232c820 */ /* 0x000fe20000400000 */
[----:B------:R-:W-:Y:S01]  /*2dc0*/  ISETP.GE.U32.AND P4, PT, R17, 0x7f800000, PT ;  /* 0x7f8000001100780c */ /* 0x000fe20003f86070 */
[----:B------:R-:W-:Y:S01]  /*2dd0*/  FMUL R77, R77, R56 ;  /* 0x000000384d4d7220 */ /* 0x000fe20000400000 */
[----:B------:R-:W-:Y:S01]  /*2de0*/  F2FP.BF16.PACK_AB R25, R25, R36 ;  /* 0x000000241919723e */ /* 0x000fe200000010ff */
[----:B------:R-:W-:-:S02]  /*2df0*/  FFMA.FTZ R18, R9, 1.1920928955078125e-07, R18 ;  /* 0x3400000009127823 */ /* 0x000fc40000010012 */
[----:B------:R-:W-:Y:S01]  /*2e00*/  FFMA.FTZ R20, R11, 1.1920928955078125e-07, R20 ;  /* 0x340000000b147823 */ /* 0x000fe20000010014 */
[----:B------:R-:W-:Y:S01]  /*2e10*/  F2FP.BF16.PACK_AB R26, R26, R77 ;  /* 0x0000004d1a1a723e */ /* 0x000fe200000010ff */
[C---:B0-----:R-:W-:Y:S02]  /*2e20*/  FMUL R11, R8.reuse, R63 ;  /* 0x0000003f080b7220 */ /* 0x041fe40000400000 */
[C---:B------:R-:W-:Y:S02]  /*2e30*/  FMUL R62, R8.reuse, R62 ;  /* 0x0000003e083e7220 */ /* 0x040fe40000400000 */
[C---:B------:R-:W-:Y:S01]  /*2e40*/  FMUL R59, R8.reuse, R59 ;  /* 0x0000003b083b7220 */ /* 0x040fe20000400000 */
[----:B------:R0:W-:Y:S01]  /*2e50*/  STS.128 [R33], R24 ;  /* 0x0000001821007388 */ /* 0x0001e20000000c00 */
[C---:B------:R-:W-:Y:S01]  /*2e60*/  FMUL R58, R8.reuse, R58 ;  /* 0x0000003a083a7220 */ /* 0x040fe20000400000 */
[----:B------:R-:W-:Y:S01]  /*2e70*/  F2FP.BF16.PACK_AB R11, R11, R62 ;  /* 0x0000003e0b0b723e */ /* 0x000fe200000010ff */
[----:B------:R-:W-:-:S02]  /*2e80*/  FMUL R9, R8, R39 ;  /* 0x0000002708097220 */ /* 0x000fc40000400000 */
[C---:B------:R-:W-:Y:S02]  /*2e90*/  FMUL R38, R8.reuse, R38 ;  /* 0x0000002608267220 */ /* 0x040fe40000400000 */
[----:B------:R-:W-:Y:S02]  /*2ea0*/  FMUL R51, R8, R51 ;  /* 0x0000003308337220 */ /* 0x000fe40000400000 */
[----:B------:R-:W-:Y:S01]  /*2eb0*/  FADD R34, R10, -1 ;  /* 0xbf8000000a227421 */ /* 0x000fe20000000000 */
[----:B------:R-:W-:Y:S01]  /*2ec0*/  F2FP.BF16.PACK_AB R9, R9, R38 ;  /* 0x000000260909723e */ /* 0x000fe200000010ff */
[----:B------:R-:W-:Y:S01]  /*2ed0*/  FMUL R8, R8, R50 ;  /* 0x0000003208087220 */ /* 0x000fe20000400000 */
[----:B------:R-:W-:Y:S01]  /*2ee0*/  F2FP.BF16.PACK_AB R10, R59, R58 ;  /* 0x0000003a3b0a723e */ /* 0x000fe200000010ff */
[C---:B------:R-:W-:Y:S02]  /*2ef0*/  FFMA.FTZ R13, R34.reuse, R37, -0.16845393180847167969 ;  /* 0xbe2c7f30220d7423 */ /* 0x040fe40000010025 */
[----:B------:R-:W-:Y:S01]  /*2f00*/  FADD R23, R23, -1 ;  /* 0xbf80000017177421 */ /* 0x000fe20000000000 */
[----:B------:R-:W-:Y:S01]  /*2f10*/  F2FP.BF16.PACK_AB R8, R51, R8 ;  /* 0x000000083308723e */ /* 0x000fe200000010ff */
[----:B------:R-:W-:-:S02]  /*2f20*/  FFMA.FTZ R13, R34, R13, 0.1716887056827545166 ;  /* 0x3e2fcf2a220d7423 */ /* 0x000fc4000001000d */
[----:B0-----:R-:W-:Y:S02]  /*2f30*/  FADD R24, R22, -1 ;  /* 0xbf80000016187421 */ /* 0x001fe40000000000 */
[----:B------:R0:W-:Y:S01]  /*2f40*/  STS.128 [R33+0x80], R8 ;  /* 0x0000800821007388 */ /* 0x0001e20000000c00 */
[----:B------:R-:W-:Y:S02]  /*2f50*/  FFMA.FTZ R13, R34, R13, -0.17900948226451873779 ;  /* 0xbe374e43220d7423 */ /* 0x000fe4000001000d */
[----:B------:R-:W-:Y:S02]  /*2f60*/  FADD R32, R32, -1 ;  /* 0xbf80000020207421 */ /* 0x000fe40000000000 */
[----:B------:R-:W-:Y:S01]  /*2f70*/  FFMA.FTZ R35, R34, R13, 0.20512372255325317383 ;  /* 0x3e520bf422237423 */ /* 0x000fe2000001000d */
[----:B------:R-:W-:-:S03]  /*2f80*/  F2FP.BF16.PACK_AB R13, R42, R43 ;  /* 0x0000002b2a0d723e */ /* 0x000fc600000010ff */
[C---:B------:R-:W-:Y:S02]  /*2f90*/  FFMA.FTZ R35, R34.reuse, R35, -0.24046532809734344482 ;  /* 0xbe763c8b22237423 */ /* 0x040fe40000010023 */
[----:B------:R-:W-:Y:S02]  /*2fa0*/  STS.128 [R33+0x880], R12 ;  /* 0x0008800c21007388 */ /* 0x000fe40000000c00 */
[----:B------:R-:W-:Y:S02]  /*2fb0*/  FFMA.FTZ R35, R34, R35, 0.28857114911079406738 ;  /* 0x3e93bf9922237423 */ /* 0x000fe40000010023 */
[----:B------:R-:W-:Y:S01]  /*2fc0*/  BAR.SYNC.DEFER_BLOCKING 0x0 ;  /* 0x0000000000007b1d */ /* 0x000fe20000010000 */
[-C--:B0-----:R-:W-:Y:S01]  /*2fd0*/  FFMA.FTZ R8, R23, R37.reuse, -0.16845393180847167969 ;  /* 0xbe2c7f3017087423 */ /* 0x081fe20000010025 */
[----:B------:R-:W-:Y:S01]  /*2fe0*/  LOP3.LUT R10, R80, 0x20, RZ, 0x3c, !PT ;  /* 0x00000020500a7812 */ /* 0x000fe200078e3cff */
[-C--:B------:R-:W-:Y:S02]  /*2ff0*/  FFMA.FTZ R9, R24, R37.reuse, -0.16845393180847167969 ;  /* 0xbe2c7f3018097423 */ /* 0x080fe40000010025 */
[----:B------:R-:W-:-:S02]  /*3000*/  FFMA.FTZ R11, R32, R37, -0.16845393180847167969 ;  /* 0xbe2c7f30200b7423 */ /* 0x000fc40000010025 */
[C---:B------:R-:W-:Y:S02]  /*3010*/  FFMA.FTZ R8, R23.reuse, R8, 0.1716887056827545166 ;  /* 0x3e2fcf2a17087423 */ /* 0x040fe40000010008 */
[----:B------:R-:W-:Y:S02]  /*3020*/  FFMA.FTZ R9, R24, R9, 0.1716887056827545166 ;  /* 0x3e2fcf2a18097423 */ /* 0x000fe40000010009 */
[----:B------:R-:W-:Y:S02]  /*3030*/  FFMA.FTZ R11, R32, R11, 0.1716887056827545166 ;  /* 0x3e2fcf2a200b7423 */ /* 0x000fe4000001000b */
[----:B------:R-:W-:Y:S02]  /*3040*/  FFMA.FTZ R8, R23, R8, -0.17900948226451873779 ;  /* 0xbe374e4317087423 */ /* 0x000fe40000010008 */
[----:B------:R-:W-:Y:S02]  /*3050*/  FFMA.FTZ R9, R24, R9, -0.17900948226451873779 ;  /* 0xbe374e4318097423 */ /* 0x000fe40000010009 */
[----:B------:R-:W-:-:S02]  /*3060*/  FFMA.FTZ R11, R32, R11, -0.17900948226451873779 ;  /* 0xbe374e43200b7423 */ /* 0x000fc4000001000b */
[C---:B------:R-:W-:Y:S02]  /*3070*/  FFMA.FTZ R8, R23.reuse, R8, 0.20512372255325317383 ;  /* 0x3e520bf417087423 */ /* 0x040fe40000010008 */
[----:B------:R-:W-:Y:S02]  /*3080*/  FFMA.FTZ R9, R24, R9, 0.20512372255325317383 ;  /* 0x3e520bf418097423 */ /* 0x000fe40000010009 */
[----:B------:R-:W-:Y:S01]  /*3090*/  FFMA.FTZ R11, R32, R11, 0.20512372255325317383 ;  /* 0x3e520bf4200b7423 */ /* 0x000fe2000001000b */
[----:B------:R-:W0:Y:S01]  /*30a0*/  LDS.128 R12, [R80] ;  /* 0x00000000500c7984 */ /* 0x000e220000000c00 */
[----:B------:R-:W-:Y:S02]  /*30b0*/  FFMA.FTZ R8, R23, R8, -0.24046532809734344482 ;  /* 0xbe763c8b17087423 */ /* 0x000fe40000010008 */
[----:B------:R-:W-:Y:S02]  /*30c0*/  FFMA.FTZ R9, R24, R9, -0.24046532809734344482 ;  /* 0xbe763c8b18097423 */ /* 0x000fe40000010009 */
[----:B------:R-:W-:-:S02]  /*30d0*/  FFMA.FTZ R11, R32, R11, -0.24046532809734344482 ;  /* 0xbe763c8b200b7423 */ /* 0x000fc4000001000b */
[C---:B------:R-:W-:Y:S02]  /*30e0*/  FFMA.FTZ R8, R23.reuse, R8, 0.28857114911079406738 ;  /* 0x3e93bf9917087423 */ /* 0x040fe40000010008 */
[----:B------:R-:W-:Y:S02]  /*30f0*/  FFMA.FTZ R9, R24, R9, 0.28857114911079406738 ;  /* 0x3e93bf9918097423 */ /* 0x000fe40000010009 */
[----:B------:R-:W-:Y:S02]  /*3100*/  FFMA.FTZ R11, R32, R11, 0.28857114911079406738 ;  /* 0x3e93bf99200b7423 */ /* 0x000fe4000001000b */
[----:B------:R-:W-:Y:S02]  /*3110*/  FFMA.FTZ R8, R23, R8, -0.36067417263984680176 ;  /* 0xbeb8aa4917087423 */ /* 0x000fe40000010008 */
[----:B------:R-:W-:Y:S02]  /*3120*/  FFMA.FTZ R9, R24, R9, -0.36067417263984680176 ;  /* 0xbeb8aa4918097423 */ /* 0x000fe40000010009 */
[----:B------:R-:W-:-:S02]  /*3130*/  FFMA.FTZ R35, R34, R35, -0.36067417263984680176 ;  /* 0xbeb8aa4922237423 */ /* 0x000fc40000010023 */
[----:B------:R-:W-:Y:S02]  /*3140*/  FFMA.FTZ R11, R32, R11, -0.36067417263984680176 ;  /* 0xbeb8aa49200b7423 */ /* 0x000fe4000001000b */
[C---:B------:R-:W-:Y:S02]  /*3150*/  FFMA.FTZ R8, R23.reuse, R8, 0.48089820146560668945 ;  /* 0x3ef6384a17087423 */ /* 0x040fe40000010008 */
[----:B------:R-:W-:Y:S02]  /*3160*/  FFMA.FTZ R9, R24, R9, 0.48089820146560668945 ;  /* 0x3ef6384a18097423 */ /* 0x000fe40000010009 */
[----:B------:R-:W-:Y:S02]  /*3170*/  FFMA.FTZ R35, R34, R35, 0.48089820146560668945 ;  /* 0x3ef6384a22237423 */ /* 0x000fe40000010023 */
[----:B------:R-:W-:Y:S02]  /*3180*/  FFMA.FTZ R11, R32, R11, 0.48089820146560668945 ;  /* 0x3ef6384a200b7423 */ /* 0x000fe4000001000b */
[----:B------:R-:W-:-:S02]  /*3190*/  FFMA.FTZ R8, R23, R8, -0.72134751081466674805 ;  /* 0xbf38aa3b17087423 */ /* 0x000fc40000010008 */
[----:B------:R-:W-:Y:S02]  /*31a0*/  FFMA.FTZ R9, R24, R9, -0.72134751081466674805 ;  /* 0xbf38aa3b18097423 */ /* 0x000fe40000010009 */
[----:B------:R-:W-:Y:S02]  /*31b0*/  FFMA.FTZ R35, R34, R35, -0.72134751081466674805 ;  /* 0xbf38aa3b22237423 */ /* 0x000fe40000010023 */
[----:B------:R-:W-:Y:S02]  /*31c0*/  FFMA.FTZ R27, R32, R11, -0.72134751081466674805 ;  /* 0xbf38aa3b201b7423 */ /* 0x000fe4000001000b */
[----:B------:R-:W-:Y:S02]  /*31d0*/  FMUL R22, R23, R8 ;  /* 0x0000000817167220 */ /* 0x000fe40000400000 */
[----:B------:R-:W-:Y:S01]  /*31e0*/  FMUL R25, R24, R9 ;  /* 0x0000000918197220 */ /* 0x000fe20000400000 */
[----:B0-----:R-:W-:Y:S01]  /*31f0*/  STG.E.U16 [R4.64], R12 ;  /* 0x0000000c04007986 */ /* 0x001fe2000c101504 */
[----:B------:R-:W-:-:S02]  /*3200*/  FMUL R35, R34, R35 ;  /* 0x0000002322237220 */ /* 0x000fc40000400000 */
[C---:B------:R-:W-:Y:S01]  /*3210*/  FMUL R22, R23.reuse, R22 ;  /* 0x0000001617167220 */ /* 0x040fe20000400000 */
[----:B------:R-:W0:Y:S01]  /*3220*/  LDS.128 R8, [R10] ;  /* 0x000000000a087984 */ /* 0x000e220000000c00 */
[C---:B------:R-:W-:Y:S02]  /*3230*/  FMUL R35, R34.reuse, R35 ;  /* 0x0000002322237220 */ /* 0x040fe40000400000 */
[----:B------:R-:W-:Y:S02]  /*3240*/  FFMA.FTZ R22, R23, 1.4426950216293334961, R22 ;  /* 0x3fb8aa3b17167823 */ /* 0x000fe40000010016 */
[----:B------:R-:W-:Y:S02]  /*3250*/  FFMA.FTZ R35, R34, 1.4426950216293334961, R35 ;  /* 0x3fb8aa3b22237823 */ /* 0x000fe40000010023 */
[----:B------:R-:W-:Y:S02]  /*3260*/  FMUL R27, R32, R27 ;  /* 0x0000001b201b7220 */ /* 0x000fe40000400000 */
[----:B------:R-:W-:Y:S01]  /*3270*/  FADD R48, R18, R35 ;  /* 0x0000002312307221 */ /* 0x000fe20000000000 */
[----:B------:R-:W-:Y:S01]  /*3280*/  @P0 MOV R18, 0x7f800000 ;  /* 0x7f80000000120802 */ /* 0x000fe20000000f00 */
[--C-:B------:R-:W-:Y:S01]  /*3290*/  FADD R49, R19, R22.reuse ;  /* 0x0000001613317221 */ /* 0x100fe20000000000 */
[----:B------:R-:W-:Y:S01]  /*32a0*/  @P1 MOV R19, 0x7f800000 ;  /* 0x7f80000000131802 */ /* 0x000fe20000000f00 */
[----:B------:R-:W-:Y:S01]  /*32b0*/  FMUL R27, R32, R27 ;  /* 0x0000001b201b7220 */ /* 0x000fe20000400000 */
[----:B------:R-:W-:Y:S01]  /*32c0*/  PRMT R22, R12, 0x7632, R22 ;  /* 0x000076320c167816 */ /* 0x000fe20000000016 */
[----:B------:R-:W-:Y:S01]  /*32d0*/  @P0 FFMA.FTZ R48, R7, R18, +INF ;  /* 0x7f80000007300423 */ /* 0x000fe20000010012 */
[----:B------:R-:W-:Y:S01]  /*32e0*/  MOV R7, c[0x0][0x1c8] ;  /* 0x0000720000077a02 */ /* 0x000fe20000000f00 */
[----:B------:R-:W-:Y:S01]  /*32f0*/  FMUL R25, R24, R25 ;  /* 0x0000001918197220 */ /* 0x000fe20000400000 */
[----:B------:R-:W-:Y:S01]  /*3300*/  @P4 MOV R18, 0x7f800000 ;  /* 0x7f80000000124802 */ /* 0x000fe20000000f00 */
[----:B------:R-:W-:Y:S01]  /*3310*/  @P1 FFMA.FTZ R49, R16, R19, +INF ;  /* 0x7f80000010311423 */ /* 0x000fe20000010013 */
[----:B------:R-:W-:Y:S01]  /*3320*/  @P5 MOV R16, 0x7f800000 ;  /* 0x7f80000000105802 */ /* 0x000fe20000000f00 */
[----:B------:R-:W-:Y:S01]  /*3330*/  FFMA.FTZ R32, R32, 1.4426950216293334961, R27 ;  /* 0x3fb8aa3b20207823 */ /* 0x000fe2000001001b */
[C---:B------:R-:W-:Y:S01]  /*3340*/  SHF.L.U32 R19, R7.reuse, 0x1, RZ ;  /* 0x0000000107137819 */ /* 0x040fe200000006ff */
[----:B------:R-:W-:Y:S01]  /*3350*/  FFMA.FTZ R25, R24, 1.4426950216293334961, R25 ;  /* 0x3fb8aa3b18197823 */ /* 0x000fe20000010019 */
[CC--:B------:R-:W-:Y:S01]  /*3360*/  LEA R27, R7.reuse, R7.reuse, 0x2 ;  /* 0x00000007071b7211 */ /* 0x0c0fe200078e10ff */
[----:B------:R-:W-:Y:S01]  /*3370*/  IMAD R31, R7, 0x6, RZ ;  /* 0x00000006071f7824 */ /* 0x000fe200078e02ff */
[----:B------:R-:W-:Y:S01]  /*3380*/  FSETP.NEU.AND P1, PT, R17, RZ, PT ;  /* 0x000000ff1100720b */ /* 0x000fe20003f2d000 */
[----:B------:R-:W-:Y:S01]  /*3390*/  FADD R55, R21, R32 ;  /* 0x0000002015377221 */ /* 0x000fe20000000000 */
[C---:B------:R-:W-:Y:S01]  /*33a0*/  LEA R21, R7.reuse, R7, 0x1 ;  /* 0x0000000707157211 */ /* 0x040fe200078e08ff */
[----:B------:R-:W-:Y:S01]  /*33b0*/  FADD R54, R20, R25 ;  /* 0x0000001914367221 */ /* 0x000fe20000000000 */
[----:B------:R-:W-:Y:S01]  /*33c0*/  SHF.L.U32 R35, R7, 0x3, RZ ;  /* 0x0000000307237819 */ /* 0x000fe200000006ff */
[----:B------:R-:W-:Y:S01]  /*33d0*/  @P5 FFMA.FTZ R55, R3, R16, +INF ;  /* 0x7f80000003375423 */ /* 0x000fe20000010010 */
[-C--:B------:R-:W-:Y:S01]  /*33e0*/  IADD3 R20, P5, R31, R4.reuse, RZ ;  /* 0x000000041f147210 */ /* 0x080fe20007fbe0ff */
[----:B------:R-:W-:Y:S01]  /*33f0*/  IMAD R39, R7, 0xa, RZ ;  /* 0x0000000a07277824 */ /* 0x000fe200078e02ff */
[----:B------:R-:W-:Y:S01]  /*3400*/  IADD3 R16, P0, R19, R4, RZ ;  /* 0x0000000413107210 */ /* 0x000fe20007f1e0ff */
[----:B------:R-:W-:Y:S01]  /*3410*/  @P4 FFMA.FTZ R54, R17, R18, +INF ;  /* 0x7f80000011364423 */ /* 0x000fe20000010012 */
        /* <DEDUP_REMOVED lines=8> */
[CC--:B------:R-:W-:Y:S01]  /*34a0*/  LEA.HI.X.SX32 R17, R7.reuse, R5.reuse, 0x1, P0 ;  /* 0x0000000507117211 */ /* 0x0c0fe200000f0eff */
[----:B------:R-:W-:Y:S01]  /*34b0*/  IMAD R85, R7, 0x1a, RZ ;  /* 0x0000001a07557824 */ /* 0x000fe200078e02ff */
[-C--:B------:R-:W-:Y:S01]  /*34c0*/  IADD3 R30, P4, R43, R4.reuse, RZ ;  /* 0x000000042b1e7210 */ /* 0x080fe20007f9e0ff */
[----:B------:R-:W-:Y:S01]  /*34d0*/  IMAD R25, R7, 0x22, RZ ;  /* 0x0000002207197824 */ /* 0x000fe200078e02ff */
[-C--:B------:R-:W-:Y:S01]  /*34e0*/  LEA.HI.X.SX32 R29, R27, R5.reuse, 0x1, P5 ;  /* 0x000000051b1d7211 */ /* 0x080fe200028f0eff */
[----:B------:R1:W-:Y:S01]  /*34f0*/  STG.E.U16 [R16.64], R22 ;  /* 0x0000001610007986 */ /* 0x0003e2000c101504 */
[CC--:B------:R-:W-:Y:S01]  /*3500*/  LEA R34, P5, R7.reuse, R4.reuse, 0x4 ;  /* 0x0000000407227211 */ /* 0x0c0fe200078a20ff */
[----:B------:R-:W-:Y:S01]  /*3510*/  IMAD R51, R7, 0xe, RZ ;  /* 0x0000000e07337824 */ /* 0x000fe200078e02ff */
[----:B0-----:R-:W-:Y:S01]  /*3520*/  PRMT R24, R8, 0x7632, R24 ;  /* 0x0000763208187816 */ /* 0x001fe20000000018 */
[----:B------:R0:W-:Y:S01]  /*3530*/  STG.E.U16 [R18.64], R8 ;  /* 0x0000000812007986 */ /* 0x0001e2000c101504 */
[----:B------:R-:W-:Y:S01]  /*3540*/  LEA.HI.X.SX32 R31, R31, R5, 0x1, P4 ;  /* 0x000000051f1f7211 */ /* 0x000fe200020f0eff */
[C---:B------:R-:W-:Y:S01]  /*3550*/  IMAD R77, R7.reuse, 0x1e, RZ ;  /* 0x0000001e074d7824 */ /* 0x040fe200078e02ff */
[----:B------:R-:W-:Y:S01]  /*3560*/  LEA R37, R7, R7, 0x3 ;  /* 0x0000000707257211 */ /* 0x000fe200078e18ff */
[----:B------:R2:W-:Y:S01]  /*3570*/  STG.E.U16 [R20.64], R24 ;  /* 0x0000001814007986 */ /* 0x0005e2000c101504 */
[-C--:B------:R-:W-:Y:S01]  /*3580*/  IADD3 R36, P4, R61, R4.reuse, RZ ;  /* 0x000000043d247210 */ /* 0x080fe20007f9e0ff */
[----:B------:R-:W-:Y:S01]  /*3590*/  IMAD R33, R7, 0x7, RZ ;  /* 0x0000000707217824 */ /* 0x000fe200078e02ff */
[-C--:B------:R-:W-:Y:S01]  /*35a0*/  LEA.HI.X.SX32 R35, R35, R5.reuse, 0x1, P5 ;  /* 0x0000000523237211 */ /* 0x080fe200028f0eff */
[----:B-1----:R-:W-:Y:S01]  /*35b0*/  IMAD R17, R7, 0xb, RZ ;  /* 0x0000000b07117824 */ /* 0x002fe200078e02ff */
[-C--:B------:R-:W-:Y:S01]  /*35c0*/  IADD3 R40, P5, R75, R4.reuse, RZ ;  /* 0x000000044b287210 */ /* 0x080fe20007fbe0ff */
[C---:B------:R-:W-:Y:S01]  /*35d0*/  IMAD R71, R7.reuse, 0x14, RZ ;  /* 0x0000001407477824 */ /* 0x040fe200078e02ff */
[C---:B------:R-:W-:Y:S01]  /*35e0*/  SHF.L.U32 R23, R7.reuse, 0x2, RZ ;  /* 0x0000000207177819 */ /* 0x040fe200000006ff */
[----:B0-----:R-:W-:Y:S01]  /*35f0*/  IMAD R19, R7, 0xd, RZ ;  /* 0x0000000d07137824 */ /* 0x001fe200078e02ff */
[-C--:B------:R-:W-:Y:S01]  /*3600*/  LEA.HI.X.SX32 R37, R37, R5.reuse, 0x1, P4 ;  /* 0x0000000525257211 */ /* 0x080fe200020f0eff */
[----:B------:R-:W-:Y:S01]  /*3610*/  IMAD R89, R7, 0x18, RZ ;  /* 0x0000001807597824 */ /* 0x000fe200078e02ff */
[-C--:B------:R-:W-:Y:S01]  /*3620*/  IADD3 R42, P4, R41, R4.reuse, RZ ;  /* 0x00000004292a7210 */ /* 0x080fe20007f9e0ff */
[C---:B------:R-:W-:Y:S01]  /*3630*/  IMAD R69, R7.reuse, 0x1c, RZ ;  /* 0x0000001c07457824 */ /* 0x040fe200078e02ff */
[CC--:B--2---:R-:W-:Y:S01]  /*3640*/  LEA R24, P6, R7.reuse, R4.reuse, 0x3 ;  /* 0x0000000407187211 */ /* 0x0c4fe200078c18ff */
[----:B------:R-:W-:Y:S01]  /*3650*/  IMAD R93, R7, 0x26, RZ ;  /* 0x00000026075d7824 */ /* 0x000fe200078e02ff */
[-C--:B------:R-:W-:Y:S01]  /*3660*/  LEA.HI.X.SX32 R41, R17, R5.reuse, 0x1, P5 ;  /* 0x0000000511297211 */ /* 0x080fe200028f0eff */
[----:B------:R-:W-:Y:S01]  /*3670*/  IMAD R95, R7, 0x28, RZ ;  /* 0x00000028075f7824 */ /* 0x000fe200078e02ff */
[-C--:B------:R-:W-:Y:S01]  /*3680*/  IADD3 R26, P0, R25, R4.reuse, RZ ;  /* 0x00000004191a7210 */ /* 0x080fe20007f1e0ff */
[----:B------:R-:W-:Y:S01]  /*3690*/  IMAD R59, R7, 0x11, RZ ;  /* 0x00000011073b7824 */ /* 0x000fe200078e02ff */
[-C--:B------:R-:W-:Y:S01]  /*36a0*/  IADD3 R46, P5, R85, R4.reuse, RZ ;  /* 0x00000004552e7210 */ /* 0x080fe20007fbe0ff */
[----:B------:R-:W-:Y:S01]  /*36b0*/  IMAD R63, R7, 0x13, RZ ;  /* 0x00000013073f7824 */ /* 0x000fe200078e02ff */
[----:B------:R-:W-:Y:S01]  /*36c0*/  LEA.HI.X.SX32 R25, R23, R5, 0x1, P6 ;  /* 0x0000000517197211 */ /* 0x000fe200030f0eff */
[----:B------:R-:W-:Y:S01]  /*36d0*/  IMAD R97, R7, 0x2a, RZ ;  /* 0x0000002a07617824 */ /* 0x000fe200078e02ff */
[-C--:B------:R-:W-:Y:S01]  /*36e0*/  IADD3 R32, P6, R51, R4.reuse, RZ ;  /* 0x0000000433207210 */ /* 0x080fe20007fde0ff */
[C---:B------:R-:W-:Y:S01]  /*36f0*/  IMAD R99, R7.reuse, 0x2c, RZ ;  /* 0x0000002c07637824 */ /* 0x040fe200078e02ff */
[C---:B------:R-:W-:Y:S01]  /*3700*/  LOP3.LUT R16, R80.reuse, 0x40, RZ, 0x3c, !PT ;  /* 0x0000004050107812 */ /* 0x040fe200078e3cff */
[C---:B------:R-:W-:Y:S01]  /*3710*/  IMAD R101, R7.reuse, 0x2e, RZ ;  /* 0x0000002e07657824 */ /* 0x040fe200078e02ff */
[C---:B------:R-:W-:Y:S01]  /*3720*/  LEA R21, R7.reuse, -R7, 0x4 ;  /* 0x8000000707157211 */ /* 0x040fe200078e20ff */
[----:B------:R-:W-:Y:S01]  /*3730*/  IMAD R103, R7, 0x30, RZ ;  /* 0x0000003007677824 */ /* 0x000fe200078e02ff */
[-C--:B------:R-:W-:Y:S01]  /*3740*/  LEA.HI.X.SX32 R47, R19, R5.reuse, 0x1, P5 ;  /* 0x00000005132f7211 */ /* 0x080fe200028f0eff */
[----:B------:R-:W-:Y:S01]  /*3750*/  IMAD R73, R7, 0x15, RZ ;  /* 0x0000001507497824 */ /* 0x000fe200078e02ff */
[----:B------:R-:W-:Y:S01]  /*3760*/  LOP3.LUT R20, R80, 0x60, RZ, 0x3c, !PT ;  /* 0x0000006050147812 */ /* 0x000fe200078e3cff */
[----:B------:R-:W0:Y:S01]  /*3770*/  LDS.128 R16, [R16] ;  /* 0x0000000010107984 */ /* 0x000e220000000c00 */
        /* <DEDUP_REMOVED lines=8> */
[----:B------:R-:W1:Y:S01]  /*3800*/  LDS.128 R20, [R20] ;  /* 0x0000000014147984 */ /* 0x000e620000000c00 */
[-C--:B------:R-:W-:Y:S01]  /*3810*/  LEA.HI.X.SX32 R39, R39, R5.reuse, 0x1, P6 ;  /* 0x0000000527277211 */ /* 0x080fe200030f0eff */
[----:B------:R-:W-:Y:S01]  /*3820*/  IMAD R91, R7, 0x19, RZ ;  /* 0x00000019075b7824 */ /* 0x000fe200078e02ff */
[-C--:B------:R-:W-:Y:S01]  /*3830*/  IADD3 R44, P6, R89, R4.reuse, RZ ;  /* 0x00000004592c7210 */ /* 0x080fe20007fde0ff */
[C---:B------:R-:W-:Y:S01]  /*3840*/  IMAD R83, R7.reuse, 0x1b, RZ ;  /* 0x0000001b07537824 */ /* 0x040fe200078e02ff */
[C---:B------:R-:W-:Y:S01]  /*3850*/  SHF.L.U32 R57, R7.reuse, 0x4, RZ ;  /* 0x0000000407397819 */ /* 0x040fe200000006ff */
[----:B------:R-:W-:Y:S01]  /*3860*/  IMAD R111, R7, 0x38, RZ ;  /* 0x00000038076f7824 */ /* 0x000fe200078e02ff */
[----:B------:R-:W-:Y:S01]  /*3870*/  LEA.HI.X.SX32 R45, R43, R5, 0x1, P6 ;  /* 0x000000052b2d7211 */ /* 0x000fe200030f0eff */
[----:B------:R-:W-:Y:S01]  /*3880*/  IMAD R113, R7, 0x3a, RZ ;  /* 0x0000003a07717824 */ /* 0x000fe200078e02ff */
[-C--:B------:R-:W-:Y:S01]  /*3890*/  IADD3 R50, P6, R69, R4.reuse, RZ ;  /* 0x0000000445327210 */ /* 0x080fe20007fde0ff */
[----:B------:R-:W-:Y:S01]  /*38a0*/  IMAD R87, R7, 0x3c, RZ ;  /* 0x0000003c07577824 */ /* 0x000fe200078e02ff */
[----:B------:R-:W-:-:S02]  /*38b0*/  IADD3 R58, P5, R93, R4, RZ ;  /* 0x000000045d3a7210 */ /* 0x000fc40007fbe0ff */
[-C--:B------:R-:W-:Y:S02]  /*38c0*/  LEA.HI.X.SX32 R51, R51, R5.reuse, 0x1, P6 ;  /* 0x0000000533337211 */ /* 0x080fe400030f0eff */
[-C--:B------:R-:W-:Y:S02]  /*38d0*/  LEA R56, P6, R7, R4.reuse, 0x5 ;  /* 0x0000000407387211 */ /* 0x080fe400078c28ff */
[-C--:B------:R-:W-:Y:S02]  /*38e0*/  LEA.HI.X.SX32 R27, R59, R5.reuse, 0x1, P0 ;  /* 0x000000053b1b7211 */ /* 0x080fe400000f0eff */
[-C--:B------:R-:W-:Y:S02]  /*38f0*/  LEA.HI.X.SX32 R57, R57, R5.reuse, 0x1, P6 ;  /* 0x0000000539397211 */ /* 0x080fe400030f0eff */
[----:B------:R-:W-:Y:S02]  /*3900*/  IADD3 R60, P6, R95, R4, RZ ;  /* 0x000000045f3c7210 */ /* 0x000fe40007fde0ff */
[----:B------:R-:W-:-:S02]  /*3910*/  LEA.HI.X.SX32 R43, R61, R5, 0x1, P4 ;  /* 0x000000053d2b7211 */ /* 0x000fc400020f0eff */
[-C--:B------:R-:W-:Y:S02]  /*3920*/  IADD3 R62, P0, R97, R4.reuse, RZ ;  /* 0x00000004613e7210 */ /* 0x080fe40007f1e0ff */
[-C--:B------:R-:W-:Y:S02]  /*3930*/  IADD3 R70, P4, R99, R4.reuse, RZ ;  /* 0x0000000463467210 */ /* 0x080fe40007f9e0ff */
[-C--:B------:R-:W-:Y:S02]  /*3940*/  LEA.HI.X.SX32 R59, R63, R5.reuse, 0x1, P5 ;  /* 0x000000053f3b7211 */ /* 0x080fe400028f0eff */
[----:B------:R-:W-:Y:S01]  /*3950*/  LEA.HI.X.SX32 R61, R71, R5, 0x1, P6 ;  /* 0x00000005473d7211 */ /* 0x000fe200030f0eff */
[----:B0-----:R0:W-:Y:S01]  /*3960*/  STG.E.U16 [R24.64], R16 ;  /* 0x0000001018007986 */ /* 0x0011e2000c101504 */
[-C--:B------:R-:W-:Y:S02]  /*3970*/  IADD3 R72, P5, R101, R4.reuse, RZ ;  /* 0x0000000465487210 */ /* 0x080fe40007fbe0ff */
[----:B------:R-:W-:-:S02]  /*3980*/  IADD3 R74, P6, R103, R4, RZ ;  /* 0x00000004674a7210 */ /* 0x000fc40007fde0ff */
[-C--:B------:R-:W-:Y:S02]  /*3990*/  LEA.HI.X.SX32 R63, R73, R5.reuse, 0x1, P0 ;  /* 0x00000005493f7211 */ /* 0x080fe400000f0eff */
[-C--:B------:R-:W-:Y:S02]  /*39a0*/  LEA.HI.X.SX32 R71, R75, R5.reuse, 0x1, P4 ;  /* 0x000000054b477211 */ /* 0x080fe400020f0eff */
[-C--:B------:R-:W-:Y:S02]  /*39b0*/  IADD3 R80, P0, R105, R4.reuse, RZ ;  /* 0x0000000469507210 */ /* 0x080fe40007f1e0ff */
[-C--:B------:R-:W-:Y:S02]  /*39c0*/  IADD3 R84, P4, R107, R4.reuse, RZ ;  /* 0x000000046b547210 */ /* 0x080fe40007f9e0ff */
[-C--:B------:R-:W-:Y:S02]  /*39d0*/  LEA.HI.X.SX32 R73, R81, R5.reuse, 0x1, P5 ;  /* 0x0000000551497211 */ /* 0x080fe400028f0eff */
[----:B------:R-:W-:Y:S01]  /*39e0*/  LEA.HI.X.SX32 R75, R89, R5, 0x1, P6 ;  /* 0x00000005594b7211 */ /* 0x000fe200030f0eff */
[----:B------:R-:W-:Y:S01]  /*39f0*/  IMAD R89, R7, 0x3e, RZ ;  /* 0x0000003e07597824 */ /* 0x000fe200078e02ff */
[----:B------:R-:W-:-:S02]  /*3a00*/  IADD3 R82, P5, R109, R4, RZ ;  /* 0x000000046d527210 */ /* 0x000fc40007fbe0ff */
[-C--:B------:R-:W-:Y:S02]  /*3a10*/  LEA.HI.X.SX32 R81, R91, R5.reuse, 0x1, P0 ;  /* 0x000000055b517211 */ /* 0x080fe400000f0eff */
[-C--:B------:R-:W-:Y:S02]  /*3a20*/  LEA.HI.X.SX32 R85, R85, R5.reuse, 0x1, P4 ;  /* 0x0000000555557211 */ /* 0x080fe400020f0eff */
[-C--:B------:R-:W-:Y:S02]  /*3a30*/  IADD3 R86, P6, R111, R4.reuse, RZ ;  /* 0x000000046f567210 */ /* 0x080fe40007fde0ff */
[-C--:B------:R-:W-:Y:S02]  /*3a40*/  IADD3 R88, P0, R113, R4.reuse, RZ ;  /* 0x0000000471587210 */ /* 0x080fe40007f1e0ff */
[----:B------:R-:W-:Y:S02]  /*3a50*/  IADD3 R76, P4, R87, R4, RZ ;  /* 0x00000004574c7210 */ /* 0x000fe40007f9e0ff */
[----:B------:R-:W-:-:S02]  /*3a60*/  LEA.HI.X.SX32 R83, R83, R5, 0x1, P5 ;  /* 0x0000000553537211 */ /* 0x000fc400028f0eff */
[----:B------:R-:W-:Y:S01]  /*3a70*/  IADD3 R4, P5, R89, R4, RZ ;  /* 0x0000000459047210 */ /* 0x000fe20007fbe0ff */
[C---:B------:R-:W-:Y:S01]  /*3a80*/  IMAD R89, R7.reuse, 0x1d, RZ ;  /* 0x0000001d07597824 */ /* 0x040fe200078e02ff */
[----:B------:R-:W-:Y:S02]  /*3a90*/  LEA R7, R7, -R7, 0x5 ;  /* 0x8000000707077211 */ /* 0x000fe400078e28ff */
[-C--:B------:R-:W-:Y:S02]  /*3aa0*/  LEA.HI.X.SX32 R87, R69, R5.reuse, 0x1, P6 ;  /* 0x0000000545577211 */ /* 0x080fe400030f0eff */
[----:B------:R-:W-:Y:S02]  /*3ab0*/  FSETP.NEU.AND P6, PT, R3, RZ, PT ;  /* 0x000000ff0300720b */ /* 0x000fe40003fcd000 */
[-C--:B------:R-:W-:Y:S02]  /*3ac0*/  LEA.HI.X.SX32 R89, R89, R5.reuse, 0x1, P0 ;  /* 0x0000000559597211 */ /* 0x080fe400000f0eff */
[----:B------:R-:W-:-:S02]  /*3ad0*/  LEA.HI.X.SX32 R77, R77, R5, 0x1, P4 ;  /* 0x000000054d4d7211 */ /* 0x000fc400020f0eff */
[----:B------:R-:W-:Y:S02]  /*3ae0*/  PRMT R3, R16, 0x7632, R3 ;  /* 0x0000763210037816 */ /* 0x000fe40000000003 */
[----:B------:R-:W-:Y:S02]  /*3af0*/  LEA.HI.X.SX32 R5, R7, R5, 0x1, P5 ;  /* 0x0000000507057211 */ /* 0x000fe400028f0eff */
[----:B-1----:R-:W-:Y:S01]  /*3b00*/  PRMT R7, R20, 0x7632, R7 ;  /* 0x0000763214077816 */ /* 0x002fe20000000007 */
[----:B------:R1:W-:Y:S01]  /*3b10*/  STG.E.U16 [R28.64], R3 ;  /* 0x000000031c007986 */ /* 0x0003e2000c101504 */
[----:B------:R-:W-:Y:S02]  /*3b20*/  PRMT R8, R13, 0x7632, R8 ;  /* 0x000076320d087816 */ /* 0x000fe40000000008 */
[----:B------:R-:W-:Y:S01]  /*3b30*/  PRMT R12, R9, 0x7632, R12 ;  /* 0x00007632090c7816 */ /* 0x000fe2000000000c */
[----:B------:R2:W-:Y:S01]  /*3b40*/  STG.E.U16 [R30.64], R20 ;  /* 0x000000141e007986 */ /* 0x0005e2000c101504 */
[----:B0-----:R-:W-:-:S02]  /*3b50*/  PRMT R25, R17, 0x7632, R25 ;  /* 0x0000763211197816 */ /* 0x001fc40000000019 */
[----:B------:R-:W-:Y:S01]  /*3b60*/  FSEL R54, R54, -INF , P1 ;  /* 0xff80000036367808 */ /* 0x000fe20000800000 */
[----:B------:R0:W-:Y:S01]  /*3b70*/  STG.E.U16 [R32.64], R7 ;  /* 0x0000000720007986 */ /* 0x0001e2000c101504 */
[----:B------:R-:W-:-:S03]  /*3b80*/  FSEL R55, R55, -INF , P6 ;  /* 0xff80000037377808 */ /* 0x000fc60003000000 */
[----:B------:R-:W-:Y:S01]  /*3b90*/  STG.E.U16 [R34.64], R13 ;  /* 0x0000000d22007986 */ /* 0x000fe2000c101504 */
[----:B-1----:R-:W-:Y:S01]  /*3ba0*/  PRMT R3, R21, 0x7632, R3 ;  /* 0x0000763215037816 */ /* 0x002fe20000000003 */
[----:B------:R-:W-:Y:S01]  /*3bb0*/  FFMA R54, R54, 0.69314718246459960938, R67 ;  /* 0x3f31721836367823 */ /* 0x000fe20000000043 */
[----:B------:R-:W-:Y:S01]  /*3bc0*/  PRMT R29, R10, 0x7632, R29 ;  /* 0x000076320a1d7816 */ /* 0x000fe2000000001d */
[----:B------:R1:W-:Y:S01]  /*3bd0*/  STG.E.U16 [R36.64], R8 ;  /* 0x0000000824007986 */ /* 0x0003e2000c101504 */
[----:B--2---:R-:W-:Y:S01]  /*3be0*/  PRMT R31, R18, 0x7632, R31 ;  /* 0x00007632121f7816 */ /* 0x004fe2000000001f */
[----:B------:R-:W-:Y:S02]  /*3bf0*/  FFMA R55, R55, 0.69314718246459960938, R68 ;  /* 0x3f31721837377823 */ /* 0x000fe40000000044 */
[----:B------:R-:W-:Y:S01]  /*3c00*/  STG.E.U16 [R38.64], R9 ;  /* 0x0000000926007986 */ /* 0x000fe2000c101504 */
[----:B0-----:R-:W-:-:S03]  /*3c10*/  PRMT R7, R14, 0x7632, R7 ;  /* 0x000076320e077816 */ /* 0x001fc60000000007 */
[----:B------:R0:W-:Y:S04]  /*3c20*/  STG.E.U16 [R40.64], R12 ;  /* 0x0000000c28007986 */ /* 0x0001e8000c101504 */
[----:B------:R2:W-:Y:S01]  /*3c30*/  STG.E.U16 [R44.64], R17 ;  /* 0x000000112c007986 */ /* 0x0005e2000c101504 */
[----:B-1----:R-:W-:Y:S02]  /*3c40*/  PRMT R36, R22, 0x7632, R36 ;  /* 0x0000763216247816 */ /* 0x002fe40000000024 */
[----:B------:R-:W-:Y:S01]  /*3c50*/  FSEL R8, R49, -INF , P2 ;  /* 0xff80000031087808 */ /* 0x000fe20001000000 */
[----:B------:R-:W-:Y:S04]  /*3c60*/  STG.E.U16 [R46.64], R25 ;  /* 0x000000192e007986 */ /* 0x000fe8000c101504 */
[----:B------:R-:W-:Y:S01]  /*3c70*/  STG.E.U16 [R50.64], R21 ;  /* 0x0000001532007986 */ /* 0x000fe2000c101504 */
[----:B0-----:R-:W-:Y:S01]  /*3c80*/  PRMT R40, R15, 0x7632, R40 ;  /* 0x000076320f287816 */ /* 0x001fe20000000028 */
[----:B------:R-:W-:Y:S01]  /*3c90*/  FFMA R65, R8, 0.69314718246459960938, R65 ;  /* 0x3f31721808417823 */ /* 0x000fe20000000041 */
[----:B------:R-:W-:Y:S01]  /*3ca0*/  PRMT R41, R11, 0x7632, R41 ;  /* 0x000076320b297816 */ /* 0x000fe20000000029 */
[----:B------:R0:W-:Y:S01]  /*3cb0*/  STG.E.U16 [R52.64], R3 ;  /* 0x0000000334007986 */ /* 0x0001e2000c101504 */
[----:B--2---:R-:W-:-:S02]  /*3cc0*/  PRMT R44, R19, 0x7632, R44 ;  /* 0x00007632132c7816 */ /* 0x004fc4000000002c */
[C---:B------:R-:W-:Y:S01]  /*3cd0*/  SHF.L.U32 R8, R79.reuse, 0x2, RZ ;  /* 0x000000024f087819 */ /* 0x040fe200000006ff */
[----:B------:R-:W-:Y:S01]  /*3ce0*/  STG.E.U16 [R56.64], R14 ;  /* 0x0000000e38007986 */ /* 0x000fe2000c101504 */
[----:B------:R-:W-:-:S03]  /*3cf0*/  IMAD.HI R79, R79, 0x4, RZ ;  /* 0x000000044f4f7827 */ /* 0x000fc600078e02ff */
[----:B------:R1:W-:Y:S04]  /*3d00*/  STG.E.U16 [R26.64], R7 ;  /* 0x000000071a007986 */ /* 0x0003e8000c101504 */
[----:B------:R2:W-:Y:S01]  /*3d10*/  STG.E.U16 [R42.64], R10 ;  /* 0x0000000a2a007986 */ /* 0x0005e2000c101504 */
[----:B0-----:R-:W-:-:S03]  /*3d20*/  FSEL R3, R48, -INF , P3 ;  /* 0xff80000030037808 */ /* 0x001fc60001800000 */
[----:B------:R-:W-:Y:S02]  /*3d30*/  STG.E.U16 [R58.64], R29 ;  /* 0x0000001d3a007986 */ /* 0x000fe4000c101504 */
[----:B------:R-:W-:Y:S01]  /*3d40*/  FFMA R64, R3, 0.69314718246459960938, R64 ;  /* 0x3f31721803407823 */ /* 0x000fe20000000040 */
[----:B------:R-:W-:Y:S01]  /*3d50*/  SHF.L.U32 R3, R2, 0x2, RZ ;  /* 0x0000000202037819 */ /* 0x000fe200000006ff */
[----:B------:R-:W-:Y:S01]  /*3d60*/  STG.E.U16 [R60.64], R18 ;  /* 0x000000123c007986 */ /* 0x000fe2000c101504 */
[----:B-1----:R-:W-:Y:S01]  /*3d70*/  LOP3.LUT R7, R6, 0x1f8, RZ, 0xc0, !PT ;  /* 0x000001f806077812 */ /* 0x002fe200078ec0ff */
[----:B------:R-:W-:Y:S01]  /*3d80*/  IMAD.HI R6, R2, 0x4, RZ ;  /* 0x0000000402067827 */ /* 0x000fe200078e02ff */
[----:B------:R-:W-:Y:S01]  /*3d90*/  IADD3 R2, P0, P1, R8, c[0x0][0x180], R3 ;  /* 0x0000600008027a10 */ /* 0x000fe2000791e003 */
[----:B------:R-:W-:Y:S01]  /*3da0*/  STG.E.U16 [R62.64], R31 ;  /* 0x0000001f3e007986 */ /* 0x000fe2000c101504 */
[----:B--2---:R-:W-:Y:S02]  /*3db0*/  PRMT R10, R23, 0x7632, R10 ;  /* 0x00007632170a7816 */ /* 0x004fe4000000000a */
[----:B------:R-:W-:Y:S01]  /*3dc0*/  IADD3.X R3, R79, c[0x0][0x184], R6, P0, P1 ;  /* 0x000061004f037a10 */ /* 0x000fe200007e2406 */
[----:B------:R-:W-:Y:S04]  /*3dd0*/  STG.E.U16 [R70.64], R22 ;  /* 0x0000001646007986 */ /* 0x000fe8000c101504 */
        /* <DEDUP_REMOVED lines=9> */
[----:B------:R-:W-:Y:S06]  /*3e70*/  BAR.SYNC.DEFER_BLOCKING 0x0 ;  /* 0x0000000000007b1d */ /* 0x000fec0000010000 */
[----:B------:R-:W-:Y:S04]  /*3e80*/  STS.64 [R7], R64 ;  /* 0x0000004007007388 */ /* 0x000fe80000000a00 */
[----:B------:R-:W-:Y:S04]  /*3e90*/  STS.64 [R7+0x200], R54 ;  /* 0x0002003607007388 */ /* 0x000fe80000000a00 */
[----:B------:R-:W-:Y:S06]  /*3ea0*/  BAR.SYNC.DEFER_BLOCKING 0x0 ;  /* 0x0000000000007b1d */ /* 0x000fec0000010000 */
[----:B------:R-:W0:Y:S04]  /*3eb0*/  LDS R9, [R0] ;  /* 0x0000000000097984 */ /* 0x000e280000000800 */
[----:B0-----:R-:W-:Y:S01]  /*3ec0*/  STG.E [R2.64], R9 ;  /* 0x0000000902007986 */ /* 0x001fe2000c101904 */
[----:B------:R-:W-:Y:S05]  /*3ed0*/  EXIT ;  /* 0x000000000000794d */ /* 0x000fea0003800000 */
.L_x_2:
[----:B------:R-:W-:-:S00]  /*3ee0*/  BRA `(.L_x_2) ;  /* 0xfffffff000007947 */ /* 0x000fc0000383ffff */
[----:B------:R-:W-:-:S00]  /*3ef0*/  NOP ;  /* 0x0000000000007918 */ /* 0x000fc00000000000 */
        /* <DEDUP_REMOVED lines=8> */
.L_x_3:


//--------------------- .nv.global.init           --------------------------
	.section	.nv.global.init,"aw",@progbits
.nv.global.init:
	.type		_$_str,@object
	.size		_$_str,(.L_0 - _$_str)
_$_str:
        /*0000*/ 	.byte	0x5f, 0x5f, 0x43, 0x55, 0x44, 0x41, 0x5f, 0x46, 0x54, 0x5a, 0x00
.L_0:


//--------------------- .nv.shared.attn_fwd       --------------------------
	.section	.nv.shared.attn_fwd,"aw",@nobits
	.sectionflags	@""
	.align	16
